	.target	sm_90a

	.elftype	@"ET_EXEC"


//--------------------- .note.nv.tkinfo           --------------------------
	.section	.note.nv.tkinfo,"",@"SHT_NOTE"
	.sectionflags	@"SHF_NOTE_NV_TKINFO"
	.tkinfo
        /*0018*/ 	.word	0x00000002
        /*0030*/ 	.string	""
        /*0030*/ 	.string	"ptxas"
        /*0030*/ 	.string	"Cuda compilation tools, release 13.0, V13.0.88"
        /*0030*/ 	.string	"Build cuda_13.0.r13.0/compiler.36424714_0"
        /*0030*/ 	.string	"-v  -suppress-debug-info  -lineinfo  -arch sm_90a "



//--------------------- .note.nv.cuinfo           --------------------------
	.section	.note.nv.cuinfo,"",@"SHT_NOTE"
	.sectionflags	@"SHF_NOTE_NV_CUINFO"
        /*0018*/ 	.short	0x0002
        /*001a*/ 	.short	0x005a
        /*001c*/ 	.short	0x0082
	.zero		2


//--------------------- .nv.info                  --------------------------
	.section	.nv.info,"",@"SHT_CUDA_INFO"
	.align	4


	//----- nvinfo : EIATTR_REGCOUNT
	.align		4
        /*0000*/ 	.byte	0x04, 0x2f
        /*0002*/ 	.short	(.L_1 - .L_0)
	.align		4
.L_0:
        /*0004*/ 	.word	index@(gluon_wgmma)
        /*0008*/ 	.word	0x0000009a


	//----- nvinfo : EIATTR_FRAME_SIZE
	.align		4
.L_1:
        /*000c*/ 	.byte	0x04, 0x11
        /*000e*/ 	.short	(.L_3 - .L_2)
	.align		4
.L_2:
        /*0010*/ 	.word	index@(gluon_wgmma)
        /*0014*/ 	.word	0x00000000


	//----- nvinfo : EIATTR_MIN_STACK_SIZE
	.align		4
.L_3:
        /*0018*/ 	.byte	0x04, 0x12
        /*001a*/ 	.short	(.L_5 - .L_4)
	.align		4
.L_4:
        /*001c*/ 	.word	index@(gluon_wgmma)
        /*0020*/ 	.word	0x00000000
.L_5:


//--------------------- .nv.compat                --------------------------
	.section	.nv.compat,"",@"SHT_CUDA_COMPAT_INFO"
	.align	4
        /*0000*/ 	.byte	0x02, 0x09, 0x01, 0x00, 0x02, 0x02, 0x04, 0x00, 0x02, 0x05, 0x05, 0x00, 0x03, 0x07, 0x01, 0x01
        /*0010*/ 	.byte	0x02, 0x03, 0x03, 0x00, 0x02, 0x06, 0x01, 0x00, 0x04, 0x0b, 0x08, 0x00, 0x00, 0x00, 0x00, 0x00
        /*0020*/ 	.byte	0x00, 0x00, 0x00, 0x00


//--------------------- .nv.info.gluon_wgmma      --------------------------
	.section	.nv.info.gluon_wgmma,"",@"SHT_CUDA_INFO"
	.sectionflags	@""
	.align	4


	//----- nvinfo : EIATTR_CUDA_API_VERSION
	.align		4
        /*0000*/ 	.byte	0x04, 0x37
        /*0002*/ 	.short	(.L_7 - .L_6)
.L_6:
        /*0004*/ 	.word	0x00000082


	//----- nvinfo : EIATTR_KPARAM_INFO
	.align		4
.L_7:
        /*0008*/ 	.byte	0x04, 0x17
        /*000a*/ 	.short	(.L_9 - .L_8)
.L_8:
        /*000c*/ 	.word	0x00000000
        /*0010*/ 	.short	0x000a
        /*0012*/ 	.short	0x0048
        /*0014*/ 	.byte	0x00, 0xf4, 0x21, 0x00


	//----- nvinfo : EIATTR_KPARAM_INFO
	.align		4
.L_9:
        /*0018*/ 	.byte	0x04, 0x17
        /*001a*/ 	.short	(.L_11 - .L_10)
.L_10:
        /*001c*/ 	.word	0x00000000
        /*0020*/ 	.short	0x0009
        /*0022*/ 	.short	0x0040
        /*0024*/ 	.byte	0x00, 0xf4, 0x21, 0x00


	//----- nvinfo : EIATTR_KPARAM_INFO
	.align		4
.L_11:
        /*0028*/ 	.byte	0x04, 0x17
        /*002a*/ 	.short	(.L_13 - .L_12)
.L_12:
        /*002c*/ 	.word	0x00000000
        /*0030*/ 	.short	0x0008
        /*0032*/ 	.short	0x0038
        /*0034*/ 	.byte	0x00, 0xf0, 0x21, 0x00


	//----- nvinfo : EIATTR_KPARAM_INFO
	.align		4
.L_13:
        /*0038*/ 	.byte	0x04, 0x17
        /*003a*/ 	.short	(.L_15 - .L_14)
.L_14:
        /*003c*/ 	.word	0x00000000
        /*0040*/ 	.short	0x0007
        /*0042*/ 	.short	0x0030
        /*0044*/ 	.byte	0x00, 0xf0, 0x21, 0x00


	//----- nvinfo : EIATTR_KPARAM_INFO
	.align		4
.L_15:
        /*0048*/ 	.byte	0x04, 0x17
        /*004a*/ 	.short	(.L_17 - .L_16)
.L_16:
        /*004c*/ 	.word	0x00000000
        /*0050*/ 	.short	0x0006
        /*0052*/ 	.short	0x0028
        /*0054*/ 	.byte	0x00, 0xf0, 0x21, 0x00


	//----- nvinfo : EIATTR_KPARAM_INFO
	.align		4
.L_17:
        /*0058*/ 	.byte	0x04, 0x17
        /*005a*/ 	.short	(.L_19 - .L_18)
.L_18:
        /*005c*/ 	.word	0x00000000
        /*0060*/ 	.short	0x0005
        /*0062*/ 	.short	0x0020
        /*0064*/ 	.byte	0x00, 0xf0, 0x11, 0x00


	//----- nvinfo : EIATTR_KPARAM_INFO
	.align		4
.L_19:
        /*0068*/ 	.byte	0x04, 0x17
        /*006a*/ 	.short	(.L_21 - .L_20)
.L_20:
        /*006c*/ 	.word	0x00000000
        /*0070*/ 	.short	0x0004
        /*0072*/ 	.short	0x001c
        /*0074*/ 	.byte	0x00, 0xf0, 0x11, 0x00


	//----- nvinfo : EIATTR_KPARAM_INFO
	.align		4
.L_21:
        /*0078*/ 	.byte	0x04, 0x17
        /*007a*/ 	.short	(.L_23 - .L_22)
.L_22:
        /*007c*/ 	.word	0x00000000
        /*0080*/ 	.short	0x0003
        /*0082*/ 	.short	0x0018
        /*0084*/ 	.byte	0x00, 0xf0, 0x11, 0x00


	//----- nvinfo : EIATTR_KPARAM_INFO
	.align		4
.L_23:
        /*0088*/ 	.byte	0x04, 0x17
        /*008a*/ 	.short	(.L_25 - .L_24)
.L_24:
        /*008c*/ 	.word	0x00000000
        /*0090*/ 	.short	0x0002
        /*0092*/ 	.short	0x0010
        /*0094*/ 	.byte	0x00, 0xf4, 0x21, 0x00


	//----- nvinfo : EIATTR_KPARAM_INFO
	.align		4
.L_25:
        /*0098*/ 	.byte	0x04, 0x17
        /*009a*/ 	.short	(.L_27 - .L_26)
.L_26:
        /*009c*/ 	.word	0x00000000
        /*00a0*/ 	.short	0x0001
        /*00a2*/ 	.short	0x0008
        /*00a4*/ 	.byte	0x00, 0xf4, 0x21, 0x00


	//----- nvinfo : EIATTR_KPARAM_INFO
	.align		4
.L_27:
        /*00a8*/ 	.byte	0x04, 0x17
        /*00aa*/ 	.short	(.L_29 - .L_28)
.L_28:
        /*00ac*/ 	.word	0x00000000
        /*00b0*/ 	.short	0x0000
        /*00b2*/ 	.short	0x0000
        /*00b4*/ 	.byte	0x00, 0xf4, 0x21, 0x00


	//----- nvinfo : EIATTR_SPARSE_MMA_MASK
	.align		4
.L_29:
        /*00b8*/ 	.byte	0x03, 0x50
        /*00ba*/ 	.short	0x0000


	//----- nvinfo : EIATTR_MAXREG_COUNT
	.align		4
        /*00bc*/ 	.byte	0x03, 0x1b
        /*00be*/ 	.short	0x00ff


	//----- nvinfo : EIATTR_NUM_BARRIERS
	.align		4
        /*00c0*/ 	.byte	0x02, 0x4c
        /*00c2*/ 	.byte	0x01
	.zero		1


	//----- nvinfo : EIATTR_MERCURY_ISA_VERSION
	.align		4
        /*00c4*/ 	.byte	0x03, 0x5f
        /*00c6*/ 	.short	0x0101


	//----- nvinfo : EIATTR_INT_WARP_WIDE_INSTR_OFFSETS
	.align		4
        /*00c8*/ 	.byte	0x04, 0x31
        /*00ca*/ 	.short	(.L_31 - .L_30)


	//   ....[0]....
.L_30:
        /*00cc*/ 	.word	0x00001300


	//   ....[1]....
        /*00d0*/ 	.word	0x00001320


	//   ....[2]....
        /*00d4*/ 	.word	0x000013d0


	//   ....[3]....
        /*00d8*/ 	.word	0x00001cc0


	//   ....[4]....
        /*00dc*/ 	.word	0x00001cd0


	//   ....[5]....
        /*00e0*/ 	.word	0x00001d50


	//   ....[6]....
        /*00e4*/ 	.word	0x00001d60


	//   ....[7]....
        /*00e8*/ 	.word	0x000024c0


	//   ....[8]....
        /*00ec*/ 	.word	0x00002540


	//----- nvinfo : EIATTR_COOP_GROUP_MASK_REGIDS
	.align		4
.L_31:
        /*00f0*/ 	.byte	0x04, 0x29
        /*00f2*/ 	.short	(.L_33 - .L_32)


	//   ....[0]....
.L_32:
        /*00f4*/ 	.word	0xffffffff


	//   ....[1]....
        /*00f8*/ 	.word	0xffffffff


	//   ....[2]....
        /*00fc*/ 	.word	0xffffffff


	//----- nvinfo : EIATTR_COOP_GROUP_INSTR_OFFSETS
	.align		4
.L_33:
        /*0100*/ 	.byte	0x04, 0x28
        /*0102*/ 	.short	(.L_35 - .L_34)


	//   ....[0]....
.L_34:
        /*0104*/ 	.word	0x00000150


	//   ....[1]....
        /*0108*/ 	.word	0x00000720


	//   ....[2]....
        /*010c*/ 	.word	0x00000cd0


	//----- nvinfo : EIATTR_MBARRIER_INSTR_OFFSETS
	.align		4
.L_35:
        /*0110*/ 	.byte	0x04, 0x39
        /*0112*/ 	.short	(.L_37 - .L_36)


	//   ....[0]....
.L_36:
        /*0114*/ 	.word	0x00001470
        /*0118*/ 	.word	0x000000ff
        /*011c*/ 	.word	0x00020000
        /*0120*/ 	.short	0x0100
        /*0122*/ 	.byte	0x37
	.zero		1


	//   ....[1]....
        /*0124*/ 	.word	0x00001600
        /*0128*/ 	.word	0x000000ff
        /*012c*/ 	.word	0x00020008
        /*0130*/ 	.short	0x0100
        /*0132*/ 	.byte	0x37
	.zero		1


	//   ....[2]....
        /*0134*/ 	.word	0x00001e70
        /*0138*/ 	.word	0x000000ff
        /*013c*/ 	.word	0x00020000
        /*0140*/ 	.short	0x010a
        /*0142*/ 	.byte	0x16
	.zero		1


	//   ....[3]....
        /*0144*/ 	.word	0x00002350
        /*0148*/ 	.word	0x000000ff
        /*014c*/ 	.word	0x00020000
        /*0150*/ 	.short	0x0108
        /*0152*/ 	.byte	0x37
	.zero		1


	//   ....[4]....
        /*0154*/ 	.word	0x00002450
        /*0158*/ 	.word	0x000000ff
        /*015c*/ 	.word	0x00020008
        /*0160*/ 	.short	0x0108
        /*0162*/ 	.byte	0x37
	.zero		1


	//   ....[5]....
        /*0164*/ 	.word	0x00002950
        /*0168*/ 	.word	0x000000ff
        /*016c*/ 	.word	0x00020000
        /*0170*/ 	.short	0x010a
        /*0172*/ 	.byte	0x16
	.zero		1


	//----- nvinfo : EIATTR_NUM_MBARRIERS
	.align		4
.L_37:
        /*0174*/ 	.byte	0x03, 0x38
        /*0176*/ 	.short	0x0002


	//----- nvinfo : EIATTR_EXIT_INSTR_OFFSETS
	.align		4
        /*0178*/ 	.byte	0x04, 0x1c
        /*017a*/ 	.short	(.L_39 - .L_38)


	//   ....[0]....
.L_38:
        /*017c*/ 	.word	0x00002940


	//----- nvinfo : EIATTR_REQNTID
	.align		4
.L_39:
        /*0180*/ 	.byte	0x04, 0x10
        /*0182*/ 	.short	(.L_41 - .L_40)
.L_40:
        /*0184*/ 	.word	0x00000080
        /*0188*/ 	.word	0x00000001
        /*018c*/ 	.word	0x00000001


	//----- nvinfo : EIATTR_CRS_STACK_SIZE
	.align		4
.L_41:
        /*0190*/ 	.byte	0x04, 0x1e
        /*0192*/ 	.short	(.L_43 - .L_42)
.L_42:
        /*0194*/ 	.word	0x00000000


	//----- nvinfo : EIATTR_CBANK_PARAM_SIZE
	.align		4
.L_43:
        /*0198*/ 	.byte	0x03, 0x19
        /*019a*/ 	.short	0x0050


	//----- nvinfo : EIATTR_PARAM_CBANK
	.align		4
        /*019c*/ 	.byte	0x04, 0x0a
        /*019e*/ 	.short	(.L_45 - .L_44)
	.align		4
.L_44:
        /*01a0*/ 	.word	index@(.nv.constant0.gluon_wgmma)
        /*01a4*/ 	.short	0x0210
        /*01a6*/ 	.short	0x0050


	//----- nvinfo : EIATTR_SW_WAR
	.align		4
.L_45:
        /*01a8*/ 	.byte	0x04, 0x36
        /*01aa*/ 	.short	(.L_47 - .L_46)
.L_46:
        /*01ac*/ 	.word	0x00000008
.L_47:


//--------------------- .nv.callgraph             --------------------------
	.section	.nv.callgraph,"",@"SHT_CUDA_CALLGRAPH"
	.align	4
	.sectionentsize	8
	.align		4
        /*0000*/ 	.word	0x00000000
	.align		4
        /*0004*/ 	.word	0xffffffff
	.align		4
        /*0008*/ 	.word	0x00000000
	.align		4
        /*000c*/ 	.word	0xfffffffe
	.align		4
        /*0010*/ 	.word	0x00000000
	.align		4
        /*0014*/ 	.word	0xfffffffd
	.align		4
        /*0018*/ 	.word	0x00000000
	.align		4
        /*001c*/ 	.word	0xfffffffc


//--------------------- .text.gluon_wgmma         --------------------------
	.section	.text.gluon_wgmma,"ax",@progbits
	.align	128
        .global         gluon_wgmma
        .type           gluon_wgmma,@function
        .size           gluon_wgmma,(.L_x_52 - gluon_wgmma)
        .other          gluon_wgmma,@"STO_CUDA_ENTRY STV_DEFAULT"
gluon_wgmma:
.text.gluon_wgmma:
[----:B------:R-:W-:Y:S01]  /*0000*/  LDC R1, c[0x0][0x28] ;  /* 0x00000a00ff017b82 */ /* 0x000fe20000000800 */
[----:B------:R-:W1:Y:S07]  /*0010*/  S2R R0, SR_TID.X ;  /* 0x0000000000007919 */ /* 0x000e6e0000002100 */
[----:B------:R-:W2:Y:S01]  /*0020*/  S2UR UR4, SR_CgaCtaId ;  /* 0x00000000000479c3 */ /* 0x000ea20000008800 */
[----:B------:R-:W-:Y:S01]  /*0030*/  UMOV UR55, 0x400 ;  /* 0x0000040000377882 */ /* 0x000fe20000000000 */
[----:B------:R-:W-:Y:S01]  /*0040*/  ULDC UR6, c[0x0][0xc] ;  /* 0x0000030000067ab9 */ /* 0x000fe20000000800 */
[----:B------:R-:W-:Y:S01]  /*0050*/  ULDC.64 UR48, c[0x0][0x250] ;  /* 0x0000940000307ab9 */ /* 0x000fe20000000a00 */
[----:B------:R-:W-:Y:S04]  /*0060*/  BSSY B0, `(.L_x_0) ;  /* 0x000001e000007945 */ /* 0x000fe80003800000 */
[----:B------:R-:W3:Y:S08]  /*0070*/  LDC R5, c[0x0][0x228] ;  /* 0x00008a00ff057b82 */ /* 0x000ef00000000800 */
[----:B------:R-:W4:Y:S08]  /*0080*/  LDC R12, c[0x0][0x230] ;  /* 0x00008c00ff0c7b82 */ /* 0x000f300000000800 */
[----:B------:R-:W-:Y:S01]  /*0090*/  S2UR UR50, SR_CTAID.Y ;  /* 0x00000000003279c3 */ /* 0x000fe20000002600 */
[----:B--2---:R-:W-:-:S03]  /*00a0*/  ULEA UR55, UR4, UR55, 0x18 ;  /* 0x0000003704377291 */ /* 0x004fc6000f8ec03f */
[----:B------:R-:W-:Y:S01]  /*00b0*/  ULDC UR4, c[0x0][0x10] ;  /* 0x0000040000047ab9 */ /* 0x000fe20000000800 */
[----:B-1----:R-:W-:-:S03]  /*00c0*/  LOP3.LUT R4, R0, 0x7f, RZ, 0xc0, !PT ;  /* 0x0000007f00047812 */ /* 0x002fc600078ec0ff */
[----:B------:R-:W1:Y:S01]  /*00d0*/  S2UR UR5, SR_CTAID.Z ;  /* 0x00000000000579c3 */ /* 0x000e620000002700 */
[----:B---3--:R-:W-:Y:S01]  /*00e0*/  VIADD R5, R5, 0xffffffff ;  /* 0xffffffff05057836 */ /* 0x008fe20000000000 */
[C---:B------:R-:W-:Y:S02]  /*00f0*/  ISETP.GE.U32.AND P0, PT, R4.reuse, 0x20, PT ;  /* 0x000000200400780c */ /* 0x040fe40003f06070 */
[C---:B------:R-:W-:Y:S02]  /*0100*/  ISETP.NE.U32.AND P2, PT, R4.reuse, RZ, PT ;  /* 0x000000ff0400720c */ /* 0x040fe40003f45070 */
[----:B------:R-:W-:Y:S02]  /*0110*/  LEA R10, R4, UR55, 0x2 ;  /* 0x00000037040a7c11 */ /* 0x000fe4000f8e10ff */
[----:B------:R-:W2:Y:S01]  /*0120*/  S2UR UR51, SR_CTAID.X ;  /* 0x00000000003379c3 */ /* 0x000ea20000002500 */
[----:B----4-:R-:W-:-:S06]  /*0130*/  VIADD R11, R12, 0xffffffff ;  /* 0xffffffff0c0b7836 */ /* 0x010fcc0000000000 */
[----:B------:R3:W-:Y:S01]  /*0140*/  @!P0 STS [R10], RZ ;  /* 0x000000ff0a008388 */ /* 0x0007e20000000800 */
[----:B------:R-:W-:-:S03]  /*0150*/  NOP ;  /* 0x0000000000007918 */ /* 0x000fc60000000000 */
[----:B------:R3:W-:Y:S01]  /*0160*/  @!P2 STS [UR55+0x24], R5 ;  /* 0x00002405ff00a988 */ /* 0x0007e20008000837 */
[----:B-1----:R-:W-:-:S03]  /*0170*/  UIMAD UR4, UR5, UR4, UR50 ;  /* 0x00000004050472a4 */ /* 0x002fc6000f8e0232 */
[----:B------:R3:W-:Y:S01]  /*0180*/  @!P2 STS [UR55+0x20], R11 ;  /* 0x0000200bff00a988 */ /* 0x0007e20008000837 */
[----:B--2---:R-:W-:-:S04]  /*0190*/  UIMAD UR4, UR4, UR6, UR51 ;  /* 0x00000006040472a4 */ /* 0x004fc8000f8e0233 */
[----:B------:R-:W-:-:S04]  /*01a0*/  UIMAD UR8, UR4, 0x180, URZ ;  /* 0x00000180040878a4 */ /* 0x000fc8000f8e023f */
[----:B------:R-:W-:-:S04]  /*01b0*/  UIADD3 UR4, UP0, UR8, UR48, URZ ;  /* 0x0000003008047290 */ /* 0x000fc8000ff1e03f */
[----:B------:R-:W-:Y:S01]  /*01c0*/  ULEA.HI.X.SX32 UR5, UR8, UR49, 0x1, UP0 ;  /* 0x0000003108057291 */ /* 0x000fe200080f0e3f */
[----:B---3--:R-:W-:Y:S11]  /*01d0*/  @P2 BRA `(.L_x_1) ;  /* 0x0000000000182947 */ /* 0x008ff60003800000 */
[----:B------:R-:W1:Y:S01]  /*01e0*/  LDS R2, [UR55+0x8] ;  /* 0x00000837ff027984 */ /* 0x000e620008000800 */
[----:B------:R-:W2:Y:S01]  /*01f0*/  LDC.64 R6, c[0x0][0x210] ;  /* 0x00008400ff067b82 */ /* 0x000ea20000000a00 */
[----:B------:R-:W-:Y:S02]  /*0200*/  IMAD.MOV.U32 R3, RZ, RZ, 0x70 ;  /* 0x00000070ff037424 */ /* 0x000fe400078e00ff */
[----:B--2---:R2:W-:Y:S03]  /*0210*/  STS.64 [UR55], R6 ;  /* 0x00000006ff007988 */ /* 0x0045e60008000a37 */
[----:B-1----:R-:W-:-:S05]  /*0220*/  LOP3.LUT R2, R2, 0x10, R3, 0xd8, !PT ;  /* 0x0000001002027812 */ /* 0x002fca00078ed803 */
[----:B------:R2:W-:Y:S02]  /*0230*/  STS [UR55+0x8], R2 ;  /* 0x00000802ff007988 */ /* 0x0005e40008000837 */
.L_x_1:
[----:B------:R-:W-:Y:S05]  /*0240*/  BSYNC B0 ;  /* 0x0000000000007941 */ /* 0x000fea0003800000 */
.L_x_0:
[----:B------:R-:W-:Y:S04]  /*0250*/  BSSY B0, `(.L_x_2) ;  /* 0x000000a000007945 */ /* 0x000fe80003800000 */
[----:B------:R-:W-:Y:S05]  /*0260*/  @P2 BRA `(.L_x_3) ;  /* 0x0000000000202947 */ /* 0x000fea0003800000 */
[----:B--2---:R-:W1:Y:S01]  /*0270*/  LDS R2, [UR55+0x34] ;  /* 0x00003437ff027984 */ /* 0x004e620008000800 */
[----:B------:R-:W-:Y:S02]  /*0280*/  IMAD.MOV.U32 R3, RZ, RZ, 0x3f000000 ;  /* 0x3f000000ff037424 */ /* 0x000fe400078e00ff */
[----:B------:R-:W-:Y:S01]  /*0290*/  @!P2 IMAD.MOV.U32 R6, RZ, RZ, 0x7f ;  /* 0x0000007fff06a424 */ /* 0x000fe200078e00ff */
[----:B------:R-:W2:Y:S02]  /*02a0*/  @!P2 LDS R7, [UR55+0x38] ;  /* 0x00003837ff07a984 */ /* 0x000ea40008000800 */
[----:B-1----:R-:W-:Y:S02]  /*02b0*/  LOP3.LUT R2, R2, 0xff000000, R3, 0xb8, !PT ;  /* 0xff00000002027812 */ /* 0x002fe400078eb803 */
[----:B--2---:R-:W-:-:S03]  /*02c0*/  @!P2 LOP3.LUT R3, R7, 0xff, R6, 0xb8, !PT ;  /* 0x000000ff0703a812 */ /* 0x004fc600078eb806 */
[----:B------:R1:W-:Y:S04]  /*02d0*/  STS [UR55+0x34], R2 ;  /* 0x00003402ff007988 */ /* 0x0003e80008000837 */
[----:B------:R1:W-:Y:S02]  /*02e0*/  @!P2 STS [UR55+0x38], R3 ;  /* 0x00003803ff00a988 */ /* 0x0003e40008000837 */
.L_x_3:
[----:B------:R-:W-:Y:S05]  /*02f0*/  BSYNC B0 ;  /* 0x0000000000007941 */ /* 0x000fea0003800000 */
.L_x_2:
[----:B------:R-:W-:Y:S04]  /*0300*/  BSSY B0, `(.L_x_4) ;  /* 0x000000e000007945 */ /* 0x000fe80003800000 */
[----:B------:R-:W-:Y:S05]  /*0310*/  @P2 BRA `(.L_x_5) ;  /* 0x0000000000302947 */ /* 0x000fea0003800000 */
[----:B-1----:R-:W1:Y:S01]  /*0320*/  LDS R3, [UR55+0x34] ;  /* 0x00003437ff037984 */ /* 0x002e620008000800 */
[----:B--2---:R-:W2:Y:S03]  /*0330*/  LDC.64 R6, c[0x0][0x238] ;  /* 0x00008e00ff067b82 */ /* 0x004ea60000000a00 */
[----:B------:R-:W3:Y:S01]  /*0340*/  LDS R2, [UR55+0x1c] ;  /* 0x00001c37ff027984 */ /* 0x000ee20008000800 */
[C---:B--2---:R-:W-:Y:S01]  /*0350*/  SHF.L.U64.HI R7, R6.reuse, 0x1, R7 ;  /* 0x0000000106077819 */ /* 0x044fe20000010207 */
[----:B------:R-:W-:-:S03]  /*0360*/  IMAD.SHL.U32 R6, R6, 0x2, RZ ;  /* 0x0000000206067824 */ /* 0x000fc600078e00ff */
[--C-:B------:R-:W-:Y:S02]  /*0370*/  SHF.R.U32.HI R9, RZ, 0x4, R7.reuse ;  /* 0x00000004ff097819 */ /* 0x100fe40000011607 */
[----:B------:R-:W-:-:S05]  /*0380*/  SHF.R.U64 R6, R6, 0x4, R7 ;  /* 0x0000000406067819 */ /* 0x000fca0000001207 */
[----:B------:R4:W-:Y:S01]  /*0390*/  STS [UR55+0xc], R6 ;  /* 0x00000c06ff007988 */ /* 0x0009e20008000837 */
[----:B-1----:R-:W-:Y:S02]  /*03a0*/  LOP3.LUT R3, R3, 0x7, RZ, 0xb8, !PT ;  /* 0x0000000703037812 */ /* 0x002fe400078eb8ff */
[----:B---3--:R-:W-:-:S03]  /*03b0*/  LOP3.LUT R2, R2, 0xf, R9, 0xb8, !PT ;  /* 0x0000000f02027812 */ /* 0x008fc600078eb809 */
[----:B------:R4:W-:Y:S04]  /*03c0*/  STS [UR55+0x34], R3 ;  /* 0x00003403ff007988 */ /* 0x0009e80008000837 */
[----:B------:R4:W-:Y:S02]  /*03d0*/  STS [UR55+0x1c], R2 ;  /* 0x00001c02ff007988 */ /* 0x0009e40008000837 */
.L_x_5:
[----:B------:R-:W-:Y:S05]  /*03e0*/  BSYNC B0 ;  /* 0x0000000000007941 */ /* 0x000fea0003800000 */
.L_x_4:
[----:B------:R-:W-:Y:S04]  /*03f0*/  BSSY B1, `(.L_x_6) ;  /* 0x000001b000017945 */ /* 0x000fe80003800000 */
[----:B------:R-:W-:Y:S01]  /*0400*/  BSSY B0, `(.L_x_7) ;  /* 0x0000016000007945 */ /* 0x000fe20003800000 */
[----:B--2---:R-:W-:-:S03]  /*0410*/  IMAD.MOV.U32 R7, RZ, RZ, RZ ;  /* 0x000000ffff077224 */ /* 0x004fc600078e00ff */
[----:B------:R-:W-:Y:S05]  /*0420*/  @P2 BRA `(.L_x_8) ;  /* 0x0000000000202947 */ /* 0x000fea0003800000 */
[----:B-1--4-:R-:W1:Y:S02]  /*0430*/  LDS R2, [UR55+0x34] ;  /* 0x00003437ff027984 */ /* 0x012e640008000800 */
[----:B-1----:R-:W-:-:S05]  /*0440*/  LOP3.LUT R2, R2, 0x38, RZ, 0xb8, !PT ;  /* 0x0000003802027812 */ /* 0x002fca00078eb8ff */
[----:B------:R1:W-:Y:S01]  /*0450*/  STS [UR55+0x34], R2 ;  /* 0x00003402ff007988 */ /* 0x0003e20008000837 */
[----:B------:R-:W-:Y:S05]  /*0460*/  @P2 BRA `(.L_x_9) ;  /* 0x0000000000202947 */ /* 0x000fea0003800000 */
[----:B-1----:R-:W1:Y:S01]  /*0470*/  LDS R2, [UR55+0x8] ;  /* 0x00000837ff027984 */ /* 0x002e620008000800 */
[----:B------:R-:W-:-:S05]  /*0480*/  IMAD.MOV.U32 R3, RZ, RZ, 0x780 ;  /* 0x00000780ff037424 */ /* 0x000fca00078e00ff */
[----:B-1----:R-:W-:-:S05]  /*0490*/  LOP3.LUT R2, R2, 0x300, R3, 0xd8, !PT ;  /* 0x0000030002027812 */ /* 0x002fca00078ed803 */
[----:B------:R2:W-:Y:S02]  /*04a0*/  STS [UR55+0x8], R2 ;  /* 0x00000802ff007988 */ /* 0x0005e40008000837 */
.L_x_8:
[----:B------:R-:W-:Y:S05]  /*04b0*/  @P2 BRA `(.L_x_10) ;  /* 0x0000000000282947 */ /* 0x000fea0003800000 */
[----:B-12-4-:R-:W1:Y:S02]  /*04c0*/  LDS R2, [UR55+0x8] ;  /* 0x00000837ff027984 */ /* 0x016e640008000800 */
[----:B-1----:R-:W-:-:S05]  /*04d0*/  LOP3.LUT R2, R2, 0x1800, RZ, 0xb8, !PT ;  /* 0x0000180002027812 */ /* 0x002fca00078eb8ff */
[----:B------:R2:W-:Y:S02]  /*04e0*/  STS [UR55+0x8], R2 ;  /* 0x00000802ff007988 */ /* 0x0005e40008000837 */
.L_x_9:
[----:B------:R-:W-:Y:S05]  /*04f0*/  @P2 BREAK B0 ;  /* 0x0000000000002942 */ /* 0x000fea0003800000 */
[----:B------:R-:W-:Y:S05]  /*0500*/  @P2 BRA `(.L_x_11) ;  /* 0x0000000000242947 */ /* 0x000fea0003800000 */
[----:B------:R-:W3:Y:S01]  /*0510*/  LDS R3, [UR55+0x8] ;  /* 0x00000837ff037984 */ /* 0x000ee20008000800 */
[----:B-12---:R-:W-:-:S05]  /*0520*/  IMAD.MOV.U32 R2, RZ, RZ, 0x6000 ;  /* 0x00006000ff027424 */ /* 0x006fca00078e00ff */
[----:B---3--:R-:W-:-:S04]  /*0530*/  LOP3.LUT R2, R3, 0x6000, R2, 0xd8, !PT ;  /* 0x0000600003027812 */ /* 0x008fc800078ed802 */
[----:B------:R-:W-:-:S05]  /*0540*/  LOP3.LUT R2, R2, 0x400000, RZ, 0xb8, !PT ;  /* 0x0040000002027812 */ /* 0x000fca00078eb8ff */
[----:B------:R3:W-:Y:S02]  /*0550*/  STS [UR55+0x8], R2 ;  /* 0x00000802ff007988 */ /* 0x0007e40008000837 */
.L_x_10:
[----:B------:R-:W-:Y:S05]  /*0560*/  BSYNC B0 ;  /* 0x0000000000007941 */ /* 0x000fea0003800000 */
.L_x_7:
[----:B-1234-:R-:W1:Y:S02]  /*0570*/  @!P2 LDS R2, [UR55+0x8] ;  /* 0x00000837ff02a984 */ /* 0x01ee640008000800 */
[----:B-1----:R-:W-:-:S05]  /*0580*/  @!P2 LOP3.LUT R2, R2, 0x8000, RZ, 0xb8, !PT ;  /* 0x000080000202a812 */ /* 0x002fca00078eb8ff */
[----:B------:R3:W-:Y:S02]  /*0590*/  @!P2 STS [UR55+0x8], R2 ;  /* 0x00000802ff00a988 */ /* 0x0007e40008000837 */
.L_x_11:
[----:B------:R-:W-:Y:S05]  /*05a0*/  BSYNC B1 ;  /* 0x0000000000017941 */ /* 0x000fea0003800000 */
.L_x_6:
[----:B------:R-:W-:Y:S05]  /*05b0*/  WARPSYNC.ALL ;  /* 0x0000000000007948 */ /* 0x000fea0003800000 */
[----:B------:R-:W4:Y:S02]  /*05c0*/  LDC R6, c[0x0][0x22c] ;  /* 0x00008b00ff067b82 */ /* 0x000f240000000800 */
[----:B----4-:R-:W-:Y:S01]  /*05d0*/  VIADD R6, R6, 0xffffffff ;  /* 0xffffffff06067836 */ /* 0x010fe20000000000 */
[----:B------:R-:W-:Y:S06]  /*05e0*/  @P0 BRA `(.L_x_12) ;  /* 0x0000000000280947 */ /* 0x000fec0003800000 */
[----:B-123--:R-:W1:Y:S01]  /*05f0*/  S2R R2, SR_LANEID ;  /* 0x0000000000027919 */ /* 0x00ee620000000000 */
[----:B------:R-:W-:Y:S05]  /*0600*/  WARPSYNC.ALL ;  /* 0x0000000000007948 */ /* 0x000fea0003800000 */
[----:B-1----:R-:W-:-:S05]  /*0610*/  IMAD.SHL.U32 R8, R2, 0x4, RZ ;  /* 0x0000000402087824 */ /* 0x002fca00078e00ff */
[----:B------:R-:W1:Y:S01]  /*0620*/  LDS R9, [R8+UR55] ;  /* 0x0000003708097984 */ /* 0x000e620008000800 */
[----:B------:R-:W-:-:S05]  /*0630*/  IADD3 R2, P1, R8, UR4, RZ ;  /* 0x0000000408027c10 */ /* 0x000fca000ff3e0ff */
[----:B------:R-:W-:-:S05]  /*0640*/  IMAD.X R3, RZ, RZ, UR5, P1 ;  /* 0x00000005ff037e24 */ /* 0x000fca00088e06ff */
[----:B-1----:R4:W5:Y:S01]  /*0650*/  ATOMG.E.EXCH.STRONG.GPU PT, RZ, [R2], R9 ;  /* 0x0000000902ff73a8 */ /* 0x00296200041ee100 */
[----:B------:R-:W-:-:S04]  /*0660*/  DEPBAR {5,4,3,2,1,0} ;  /* 0x0000003f0000791a */ /* 0x000fc80000000000 */
[----:B------:R4:W-:Y:S01]  /*0670*/  UTMACCTL.IV [UR4] ;  /* 0x00000000040079b9 */ /* 0x0009e20008000000 */
[----:B------:R-:W-:Y:S01]  /*0680*/  NOP ;  /* 0x0000000000007918 */ /* 0x000fe20000000000 */
.L_x_12:
[----:B------:R-:W-:Y:S05]  /*0690*/  @P0 BRA `(.L_x_13) ;  /* 0x00000000000c0947 */ /* 0x000fea0003800000 */
[----:B------:R0:W-:Y:S01]  /*06a0*/  UTMACMDFLUSH ;  /* 0x00000000000079b7 */ /* 0x0001e20000000000 */
[----:B------:R-:W-:Y:S05]  /*06b0*/  @P0 BRA `(.L_x_13) ;  /* 0x0000000000040947 */ /* 0x000fea0003800000 */
[----:B------:R-:W-:-:S04]  /*06c0*/  DEPBAR.LE SB0, 0x0 ;  /* 0x000080000000791a */ /* 0x000fc80000000000 */
.L_x_13:
[----:B------:R-:W-:Y:S05]  /*06d0*/  WARPSYNC.ALL ;  /* 0x0000000000007948 */ /* 0x000fea0003800000 */
[----:B-----5:R-:W-:Y:S06]  /*06e0*/  BAR.SYNC.DEFER_BLOCKING 0x0 ;  /* 0x0000000000007b1d */ /* 0x020fec0000010000 */
[----:B------:R-:W-:Y:S02]  /*06f0*/  BSSY B1, `(.L_x_14) ;  /* 0x000000b000017945 */ /* 0x000fe40003800000 */
[----:B------:R-:W-:Y:S06]  /*0700*/  BAR.SYNC.DEFER_BLOCKING 0x0 ;  /* 0x0000000000007b1d */ /* 0x000fec0000010000 */
[----:B------:R5:W-:Y:S01]  /*0710*/  @!P0 STS [R10], RZ ;  /* 0x000000ff0a008388 */ /* 0x000be20000000800 */
[----:B------:R-:W-:Y:S01]  /*0720*/  NOP ;  /* 0x0000000000007918 */ /* 0x000fe20000000000 */
[----:B------:R-:W-:Y:S05]  /*0730*/  @P2 BRA `(.L_x_15) ;  /* 0x0000000000182947 */ /* 0x000fea0003800000 */
[----:B-1234-:R-:W1:Y:S01]  /*0740*/  LDS R2, [UR55+0x8] ;  /* 0x00000837ff027984 */ /* 0x01ee620008000800 */
[----:B------:R-:W2:Y:S01]  /*0750*/  LDC.64 R8, c[0x0][0x218] ;  /* 0x00008600ff087b82 */ /* 0x000ea20000000a00 */
[----:B------:R-:W-:Y:S02]  /*0760*/  IMAD.MOV.U32 R3, RZ, RZ, 0x70 ;  /* 0x00000070ff037424 */ /* 0x000fe400078e00ff */
[----:B--2---:R2:W-:Y:S03]  /*0770*/  STS.64 [UR55], R8 ;  /* 0x00000008ff007988 */ /* 0x0045e60008000a37 */
[----:B-1----:R-:W-:-:S05]  /*0780*/  LOP3.LUT R2, R2, 0x10, R3, 0xd8, !PT ;  /* 0x0000001002027812 */ /* 0x002fca00078ed803 */
[----:B------:R2:W-:Y:S02]  /*0790*/  STS [UR55+0x8], R2 ;  /* 0x00000802ff007988 */ /* 0x0005e40008000837 */
.L_x_15:
[----:B----4-:R-:W-:Y:S05]  /*07a0*/  BSYNC B1 ;  /* 0x0000000000017941 */ /* 0x010fea0003800000 */
.L_x_14:
[----:B------:R-:W-:Y:S04]  /*07b0*/  BSSY B1, `(.L_x_16) ;  /* 0x000000a000017945 */ /* 0x000fe80003800000 */
[----:B------:R-:W-:Y:S05]  /*07c0*/  @P2 BRA `(.L_x_17) ;  /* 0x0000000000202947 */ /* 0x000fea0003800000 */
[----:B-123--:R-:W1:Y:S01]  /*07d0*/  LDS R2, [UR55+0x34] ;  /* 0x00003437ff027984 */ /* 0x00ee620008000800 */
[----:B------:R-:W-:Y:S02]  /*07e0*/  IMAD.MOV.U32 R9, RZ, RZ, 0x3f000000 ;  /* 0x3f000000ff097424 */ /* 0x000fe400078e00ff */
[----:B------:R-:W-:Y:S01]  /*07f0*/  @!P2 IMAD.MOV.U32 R8, RZ, RZ, 0x7f ;  /* 0x0000007fff08a424 */ /* 0x000fe200078e00ff */
[----:B------:R-:W2:Y:S02]  /*0800*/  @!P2 LDS R3, [UR55+0x38] ;  /* 0x00003837ff03a984 */ /* 0x000ea40008000800 */
[----:B-1----:R-:W-:Y:S02]  /*0810*/  LOP3.LUT R2, R2, 0xff000000, R9, 0xb8, !PT ;  /* 0xff00000002027812 */ /* 0x002fe400078eb809 */
[----:B--2---:R-:W-:-:S03]  /*0820*/  @!P2 LOP3.LUT R3, R3, 0xff, R8, 0xb8, !PT ;  /* 0x000000ff0303a812 */ /* 0x004fc600078eb808 */
[----:B------:R4:W-:Y:S04]  /*0830*/  STS [UR55+0x34], R2 ;  /* 0x00003402ff007988 */ /* 0x0009e80008000837 */
[----:B------:R4:W-:Y:S02]  /*0840*/  @!P2 STS [UR55+0x38], R3 ;  /* 0x00003803ff00a988 */ /* 0x0009e40008000837 */
.L_x_17:
[----:B------:R-:W-:Y:S05]  /*0850*/  BSYNC B1 ;  /* 0x0000000000017941 */ /* 0x000fea0003800000 */
.L_x_16:
[----:B------:R-:W-:Y:S04]  /*0860*/  BSSY B1, `(.L_x_18) ;  /* 0x0000004000017945 */ /* 0x000fe80003800000 */
[----:B------:R-:W-:Y:S05]  /*0870*/  @P2 BRA `(.L_x_19) ;  /* 0x0000000000082947 */ /* 0x000fea0003800000 */
[----:B------:R1:W-:Y:S04]  /*0880*/  STS [UR55+0x24], R11 ;  /* 0x0000240bff007988 */ /* 0x0003e80008000837 */
[----:B------:R1:W-:Y:S02]  /*0890*/  STS [UR55+0x20], R6 ;  /* 0x00002006ff007988 */ /* 0x0003e40008000837 */
.L_x_19:
[----:B------:R-:W-:Y:S05]  /*08a0*/  BSYNC B1 ;  /* 0x0000000000017941 */ /* 0x000fea0003800000 */
.L_x_18:
[----:B------:R-:W-:Y:S04]  /*08b0*/  BSSY B1, `(.L_x_20) ;  /* 0x000000e000017945 */ /* 0x000fe80003800000 */
[----:B------:R-:W-:Y:S05]  /*08c0*/  @P2 BRA `(.L_x_21) ;  /* 0x0000000000302947 */ /* 0x000fea0003800000 */
[----:B----4-:R-:W4:Y:S01]  /*08d0*/  LDS R3, [UR55+0x34] ;  /* 0x00003437ff037984 */ /* 0x010f220008000800 */
[----:B--2---:R-:W2:Y:S03]  /*08e0*/  LDC.64 R8, c[0x0][0x240] ;  /* 0x00009000ff087b82 */ /* 0x004ea60000000a00 */
[----:B-1-3--:R-:W1:Y:S01]  /*08f0*/  LDS R2, [UR55+0x1c] ;  /* 0x00001c37ff027984 */ /* 0x00ae620008000800 */
[C---:B--2---:R-:W-:Y:S01]  /*0900*/  SHF.L.U64.HI R9, R8.reuse, 0x1, R9 ;  /* 0x0000000108097819 */ /* 0x044fe20000010209 */
[----:B------:R-:W-:-:S03]  /*0910*/  IMAD.SHL.U32 R8, R8, 0x2, RZ ;  /* 0x0000000208087824 */ /* 0x000fc600078e00ff */
[--C-:B------:R-:W-:Y:S02]  /*0920*/  SHF.R.U32.HI R11, RZ, 0x4, R9.reuse ;  /* 0x00000004ff0b7819 */ /* 0x100fe40000011609 */
[----:B------:R-:W-:-:S05]  /*0930*/  SHF.R.U64 R8, R8, 0x4, R9 ;  /* 0x0000000408087819 */ /* 0x000fca0000001209 */
[----:B------:R2:W-:Y:S01]  /*0940*/  STS [UR55+0xc], R8 ;  /* 0x00000c08ff007988 */ /* 0x0005e20008000837 */
[----:B----4-:R-:W-:Y:S02]  /*0950*/  LOP3.LUT R3, R3, 0x7, RZ, 0xb8, !PT ;  /* 0x0000000703037812 */ /* 0x010fe400078eb8ff */
[----:B-1----:R-:W-:-:S03]  /*0960*/  LOP3.LUT R2, R2, 0xf, R11, 0xb8, !PT ;  /* 0x0000000f02027812 */ /* 0x002fc600078eb80b */
[----:B------:R2:W-:Y:S04]  /*0970*/  STS [UR55+0x34], R3 ;  /* 0x00003403ff007988 */ /* 0x0005e80008000837 */
[----:B------:R2:W-:Y:S02]  /*0980*/  STS [UR55+0x1c], R2 ;  /* 0x00001c02ff007988 */ /* 0x0005e40008000837 */
.L_x_21:
[----:B------:R-:W-:Y:S05]  /*0990*/  BSYNC B1 ;  /* 0x0000000000017941 */ /* 0x000fea0003800000 */
.L_x_20:
[----:B------:R-:W-:Y:S04]  /*09a0*/  BSSY B2, `(.L_x_22) ;  /* 0x000001a000027945 */ /* 0x000fe80003800000 */
[----:B------:R-:W-:Y:S04]  /*09b0*/  BSSY B1, `(.L_x_23) ;  /* 0x0000015000017945 */ /* 0x000fe80003800000 */
[----:B------:R-:W-:Y:S05]  /*09c0*/  @P2 BRA `(.L_x_24) ;  /* 0x0000000000202947 */ /* 0x000fea0003800000 */
[----:B-1234-:R-:W1:Y:S02]  /*09d0*/  LDS R2, [UR55+0x34] ;  /* 0x00003437ff027984 */ /* 0x01ee640008000800 */
[----:B-1----:R-:W-:-:S05]  /*09e0*/  LOP3.LUT R2, R2, 0x38, RZ, 0xb8, !PT ;  /* 0x0000003802027812 */ /* 0x002fca00078eb8ff */
[----:B------:R1:W-:Y:S01]  /*09f0*/  STS [UR55+0x34], R2 ;  /* 0x00003402ff007988 */ /* 0x0003e20008000837 */
[----:B------:R-:W-:Y:S05]  /*0a00*/  @P2 BRA `(.L_x_25) ;  /* 0x0000000000202947 */ /* 0x000fea0003800000 */
[----:B-1----:R-:W1:Y:S01]  /*0a10*/  LDS R2, [UR55+0x8] ;  /* 0x00000837ff027984 */ /* 0x002e620008000800 */
[----:B------:R-:W-:-:S05]  /*0a20*/  IMAD.MOV.U32 R3, RZ, RZ, 0x780 ;  /* 0x00000780ff037424 */ /* 0x000fca00078e00ff */
[----:B-1----:R-:W-:-:S05]  /*0a30*/  LOP3.LUT R2, R2, 0x300, R3, 0xd8, !PT ;  /* 0x0000030002027812 */ /* 0x002fca00078ed803 */
[----:B------:R1:W-:Y:S02]  /*0a40*/  STS [UR55+0x8], R2 ;  /* 0x00000802ff007988 */ /* 0x0003e40008000837 */
.L_x_24:
[----:B------:R-:W-:Y:S05]  /*0a50*/  @P2 BRA `(.L_x_26) ;  /* 0x0000000000282947 */ /* 0x000fea0003800000 */
[----:B-1234-:R-:W1:Y:S02]  /*0a60*/  LDS R2, [UR55+0x8] ;  /* 0x00000837ff027984 */ /* 0x01ee640008000800 */
[----:B-1----:R-:W-:-:S05]  /*0a70*/  LOP3.LUT R2, R2, 0x1800, RZ, 0xb8, !PT ;  /* 0x0000180002027812 */ /* 0x002fca00078eb8ff */
[----:B------:R2:W-:Y:S02]  /*0a80*/  STS [UR55+0x8], R2 ;  /* 0x00000802ff007988 */ /* 0x0005e40008000837 */
.L_x_25:
[----:B------:R-:W-:Y:S05]  /*0a90*/  @P2 BREAK B1 ;  /* 0x0000000000012942 */ /* 0x000fea0003800000 */
[----:B------:R-:W-:Y:S05]  /*0aa0*/  @P2 BRA `(.L_x_27) ;  /* 0x0000000000242947 */ /* 0x000fea0003800000 */
[----:B-12---:R-:W1:Y:S01]  /*0ab0*/  LDS R2, [UR55+0x8] ;  /* 0x00000837ff027984 */ /* 0x006e620008000800 */
[----:B------:R-:W-:-:S05]  /*0ac0*/  IMAD.MOV.U32 R3, RZ, RZ, 0x6000 ;  /* 0x00006000ff037424 */ /* 0x000fca00078e00ff */
[----:B-1----:R-:W-:-:S04]  /*0ad0*/  LOP3.LUT R2, R2, 0x6000, R3, 0xd8, !PT ;  /* 0x0000600002027812 */ /* 0x002fc800078ed803 */
[----:B------:R-:W-:-:S05]  /*0ae0*/  LOP3.LUT R2, R2, 0x400000, RZ, 0xb8, !PT ;  /* 0x0040000002027812 */ /* 0x000fca00078eb8ff */
[----:B------:R1:W-:Y:S02]  /*0af0*/  STS [UR55+0x8], R2 ;  /* 0x00000802ff007988 */ /* 0x0003e40008000837 */
.L_x_26:
[----:B------:R-:W-:Y:S05]  /*0b00*/  BSYNC B1 ;  /* 0x0000000000017941 */ /* 0x000fea0003800000 */
.L_x_23:
[----:B-1234-:R-:W1:Y:S02]  /*0b10*/  @!P2 LDS R2, [UR55+0x8] ;  /* 0x00000837ff02a984 */ /* 0x01ee640008000800 */
[----:B-1----:R-:W-:-:S05]  /*0b20*/  @!P2 LOP3.LUT R2, R2, 0x8000, RZ, 0xb8, !PT ;  /* 0x000080000202a812 */ /* 0x002fca00078eb8ff */
[----:B------:R3:W-:Y:S02]  /*0b30*/  @!P2 STS [UR55+0x8], R2 ;  /* 0x00000802ff00a988 */ /* 0x0007e40008000837 */
.L_x_27:
[----:B------:R-:W-:Y:S05]  /*0b40*/  BSYNC B2 ;  /* 0x0000000000027941 */ /* 0x000fea0003800000 */
.L_x_22:
[----:B------:R-:W-:Y:S05]  /*0b50*/  WARPSYNC.ALL ;  /* 0x0000000000007948 */ /* 0x000fea0003800000 */
[----:B------:R-:W-:-:S04]  /*0b60*/  UIADD3 UR7, UR8, 0x80, URZ ;  /* 0x0000008008077890 */ /* 0x000fc8000fffe03f */
[----:B------:R-:W-:-:S04]  /*0b70*/  UIADD3 UR6, UP0, UR7, UR48, URZ ;  /* 0x0000003007067290 */ /* 0x000fc8000ff1e03f */
[----:B------:R-:W-:Y:S01]  /*0b80*/  ULEA.HI.X.SX32 UR7, UR7, UR49, 0x1, UP0 ;  /* 0x0000003107077291 */ /* 0x000fe200080f0e3f */
[----:B------:R-:W-:Y:S11]  /*0b90*/  @P0 BRA `(.L_x_28) ;  /* 0x0000000000280947 */ /* 0x000ff60003800000 */
[----:B-123--:R-:W1:Y:S01]  /*0ba0*/  S2R R2, SR_LANEID ;  /* 0x0000000000027919 */ /* 0x00ee620000000000 */
[----:B------:R-:W-:Y:S05]  /*0bb0*/  WARPSYNC.ALL ;  /* 0x0000000000007948 */ /* 0x000fea0003800000 */
[----:B-1----:R-:W-:-:S05]  /*0bc0*/  IMAD.SHL.U32 R8, R2, 0x4, RZ ;  /* 0x0000000402087824 */ /* 0x002fca00078e00ff */
[----:B------:R-:W1:Y:S01]  /*0bd0*/  LDS R9, [R8+UR55] ;  /* 0x0000003708097984 */ /* 0x000e620008000800 */
[----:B------:R-:W-:-:S05]  /*0be0*/  IADD3 R2, P1, R8, UR6, RZ ;  /* 0x0000000608027c10 */ /* 0x000fca000ff3e0ff */
[----:B------:R-:W-:-:S05]  /*0bf0*/  IMAD.X R3, RZ, RZ, UR7, P1 ;  /* 0x00000007ff037e24 */ /* 0x000fca00088e06ff */
[----:B-1----:R4:W2:Y:S01]  /*0c00*/  ATOMG.E.EXCH.STRONG.GPU PT, RZ, [R2], R9 ;  /* 0x0000000902ff73a8 */ /* 0x0028a200041ee100 */
[----:B------:R-:W-:-:S04]  /*0c10*/  DEPBAR {5,4,3,2,1,0} ;  /* 0x0000003f0000791a */ /* 0x000fc80000000000 */
[----:B------:R4:W-:Y:S01]  /*0c20*/  UTMACCTL.IV [UR6] ;  /* 0x00000000060079b9 */ /* 0x0009e20008000000 */
[----:B------:R-:W-:Y:S01]  /*0c30*/  NOP ;  /* 0x0000000000007918 */ /* 0x000fe20000000000 */
.L_x_28:
[----:B------:R-:W-:Y:S05]  /*0c40*/  @P0 BRA `(.L_x_29) ;  /* 0x00000000000c0947 */ /* 0x000fea0003800000 */
[----:B------:R0:W-:Y:S01]  /*0c50*/  UTMACMDFLUSH ;  /* 0x00000000000079b7 */ /* 0x0001e20000000000 */
[----:B------:R-:W-:Y:S05]  /*0c60*/  @P0 BRA `(.L_x_29) ;  /* 0x0000000000040947 */ /* 0x000fea0003800000 */
[----:B------:R-:W-:-:S04]  /*0c70*/  DEPBAR.LE SB0, 0x0 ;  /* 0x000080000000791a */ /* 0x000fc80000000000 */
.L_x_29:
[----:B------:R-:W-:Y:S05]  /*0c80*/  WARPSYNC.ALL ;  /* 0x0000000000007948 */ /* 0x000fea0003800000 */
[----:B--2---:R-:W-:Y:S06]  /*0c90*/  BAR.SYNC.DEFER_BLOCKING 0x0 ;  /* 0x0000000000007b1d */ /* 0x004fec0000010000 */
[----:B------:R-:W-:Y:S02]  /*0ca0*/  BSSY B2, `(.L_x_30) ;  /* 0x000000b000027945 */ /* 0x000fe40003800000 */
[----:B------:R-:W-:Y:S06]  /*0cb0*/  BAR.SYNC.DEFER_BLOCKING 0x0 ;  /* 0x0000000000007b1d */ /* 0x000fec0000010000 */
[----:B------:R2:W-:Y:S01]  /*0cc0*/  @!P0 STS [R10], RZ ;  /* 0x000000ff0a008388 */ /* 0x0005e20000000800 */
[----:B------:R-:W-:Y:S01]  /*0cd0*/  NOP ;  /* 0x0000000000007918 */ /* 0x000fe20000000000 */
[----:B------:R-:W-:Y:S05]  /*0ce0*/  @P2 BRA `(.L_x_31) ;  /* 0x0000000000182947 */ /* 0x000fea0003800000 */
[----:B-1-34-:R-:W1:Y:S01]  /*0cf0*/  LDS R2, [UR55+0x8] ;  /* 0x00000837ff027984 */ /* 0x01ae620008000800 */
[----:B------:R-:W3:Y:S01]  /*0d00*/  LDC.64 R8, c[0x0][0x220] ;  /* 0x00008800ff087b82 */ /* 0x000ee20000000a00 */
[----:B------:R-:W-:Y:S02]  /*0d10*/  IMAD.MOV.U32 R3, RZ, RZ, 0x70 ;  /* 0x00000070ff037424 */ /* 0x000fe400078e00ff */
[----:B---3--:R3:W-:Y:S03]  /*0d20*/  STS.64 [UR55], R8 ;  /* 0x00000008ff007988 */ /* 0x0087e60008000a37 */
[----:B-1----:R-:W-:-:S05]  /*0d30*/  LOP3.LUT R2, R2, 0x10, R3, 0xd8, !PT ;  /* 0x0000001002027812 */ /* 0x002fca00078ed803 */
[----:B------:R3:W-:Y:S02]  /*0d40*/  STS [UR55+0x8], R2 ;  /* 0x00000802ff007988 */ /* 0x0007e40008000837 */
.L_x_31:
[----:B----4-:R-:W-:Y:S05]  /*0d50*/  BSYNC B2 ;  /* 0x0000000000027941 */ /* 0x010fea0003800000 */
.L_x_30:
[----:B------:R-:W-:Y:S04]  /*0d60*/  BSSY B3, `(.L_x_32) ;  /* 0x0000011000037945 */ /* 0x000fe80003800000 */
[----:B------:R-:W-:Y:S04]  /*0d70*/  BSSY B2, `(.L_x_33) ;  /* 0x000000e000027945 */ /* 0x000fe80003800000 */
[----:B------:R-:W-:Y:S05]  /*0d80*/  @P2 BRA `(.L_x_34) ;  /* 0x0000000000242947 */ /* 0x000fea0003800000 */
[----:B-1-3--:R-:W1:Y:S01]  /*0d90*/  LDS R2, [UR55+0x34] ;  /* 0x00003437ff027984 */ /* 0x00ae620008000800 */
[----:B------:R-:W-:-:S05]  /*0da0*/  IMAD.MOV.U32 R3, RZ, RZ, 0x3f000000 ;  /* 0x3f000000ff037424 */ /* 0x000fca00078e00ff */
[----:B-1----:R-:W-:-:S05]  /*0db0*/  LOP3.LUT R2, R2, 0xff000000, R3, 0xb8, !PT ;  /* 0xff00000002027812 */ /* 0x002fca00078eb803 */
[----:B------:R1:W-:Y:S01]  /*0dc0*/  STS [UR55+0x34], R2 ;  /* 0x00003402ff007988 */ /* 0x0003e20008000837 */
[----:B------:R-:W-:Y:S05]  /*0dd0*/  @P2 BRA `(.L_x_35) ;  /* 0x00000000001c2947 */ /* 0x000fea0003800000 */
[----:B-1----:R-:W1:Y:S01]  /*0de0*/  LDS R2, [UR55+0x38] ;  /* 0x00003837ff027984 */ /* 0x002e620008000800 */
[----:B------:R-:W-:-:S05]  /*0df0*/  IMAD.MOV.U32 R3, RZ, RZ, 0x7f ;  /* 0x0000007fff037424 */ /* 0x000fca00078e00ff */
[----:B-1----:R-:W-:-:S05]  /*0e00*/  LOP3.LUT R2, R2, 0xff, R3, 0xb8, !PT ;  /* 0x000000ff02027812 */ /* 0x002fca00078eb803 */
[----:B------:R4:W-:Y:S02]  /*0e10*/  STS [UR55+0x38], R2 ;  /* 0x00003802ff007988 */ /* 0x0009e40008000837 */
.L_x_34:
[----:B------:R-:W-:Y:S05]  /*0e20*/  @P2 BREAK B2 ;  /* 0x0000000000022942 */ /* 0x000fea0003800000 */
[----:B------:R-:W-:Y:S05]  /*0e30*/  @P2 BRA `(.L_x_36) ;  /* 0x00000000000c2947 */ /* 0x000fea0003800000 */
[----:B------:R1:W-:Y:S02]  /*0e40*/  STS [UR55+0x20], R6 ;  /* 0x00002006ff007988 */ /* 0x0003e40008000837 */
.L_x_35:
[----:B------:R-:W-:Y:S05]  /*0e50*/  BSYNC B2 ;  /* 0x0000000000027941 */ /* 0x000fea0003800000 */
.L_x_33:
[----:B------:R1:W-:Y:S02]  /*0e60*/  @!P2 STS [UR55+0x24], R5 ;  /* 0x00002405ff00a988 */ /* 0x0003e40008000837 */
.L_x_36:
[----:B------:R-:W-:Y:S05]  /*0e70*/  BSYNC B3 ;  /* 0x0000000000037941 */ /* 0x000fea0003800000 */
.L_x_32:
[----:B------:R-:W-:Y:S05]  /*0e80*/  WARPSYNC.ALL ;  /* 0x0000000000007948 */ /* 0x000fea0003800000 */
[----:B------:R-:W-:Y:S04]  /*0e90*/  BSSY B3, `(.L_x_37) ;  /* 0x000000e000037945 */ /* 0x000fe80003800000 */
[----:B------:R-:W-:Y:S05]  /*0ea0*/  @P2 BRA `(.L_x_38) ;  /* 0x0000000000302947 */ /* 0x000fea0003800000 */
[----:B------:R-:W5:Y:S01]  /*0eb0*/  LDS R3, [UR55+0x34] ;  /* 0x00003437ff037984 */ /* 0x000f620008000800 */
[----:B---3--:R-:W3:Y:S03]  /*0ec0*/  LDC.64 R8, c[0x0][0x248] ;  /* 0x00009200ff087b82 */ /* 0x008ee60000000a00 */
[----:B-1--4-:R-:W1:Y:S01]  /*0ed0*/  LDS R2, [UR55+0x1c] ;  /* 0x00001c37ff027984 */ /* 0x012e620008000800 */
[C---:B---3--:R-:W-:Y:S01]  /*0ee0*/  SHF.L.U64.HI R6, R8.reuse, 0x1, R9 ;  /* 0x0000000108067819 */ /* 0x048fe20000010209 */
[----:B------:R-:W-:-:S03]  /*0ef0*/  IMAD.SHL.U32 R5, R8, 0x2, RZ ;  /* 0x0000000208057824 */ /* 0x000fc600078e00ff */
[--C-:B------:R-:W-:Y:S02]  /*0f00*/  SHF.R.U32.HI R9, RZ, 0x4, R6.reuse ;  /* 0x00000004ff097819 */ /* 0x100fe40000011606 */
[----:B------:R-:W-:-:S05]  /*0f10*/  SHF.R.U64 R5, R5, 0x4, R6 ;  /* 0x0000000405057819 */ /* 0x000fca0000001206 */
[----:B------:R3:W-:Y:S01]  /*0f20*/  STS [UR55+0xc], R5 ;  /* 0x00000c05ff007988 */ /* 0x0007e20008000837 */
[----:B-----5:R-:W-:Y:S02]  /*0f30*/  LOP3.LUT R3, R3, 0x7, RZ, 0xb8, !PT ;  /* 0x0000000703037812 */ /* 0x020fe400078eb8ff */
[----:B-1----:R-:W-:-:S03]  /*0f40*/  LOP3.LUT R2, R2, 0xf, R9, 0xb8, !PT ;  /* 0x0000000f02027812 */ /* 0x002fc600078eb809 */
[----:B------:R3:W-:Y:S04]  /*0f50*/  STS [UR55+0x34], R3 ;  /* 0x00003403ff007988 */ /* 0x0007e80008000837 */
[----:B------:R3:W-:Y:S02]  /*0f60*/  STS [UR55+0x1c], R2 ;  /* 0x00001c02ff007988 */ /* 0x0007e40008000837 */
.L_x_38:
[----:B------:R-:W-:Y:S05]  /*0f70*/  BSYNC B3 ;  /* 0x0000000000037941 */ /* 0x000fea0003800000 */
.L_x_37:
[----:B------:R-:W-:Y:S04]  /*0f80*/  BSSY B3, `(.L_x_39) ;  /* 0x000001a000037945 */ /* 0x000fe80003800000 */
[----:B------:R-:W-:Y:S04]  /*0f90*/  BSSY B4, `(.L_x_40) ;  /* 0x0000015000047945 */ /* 0x000fe80003800000 */
[----:B------:R-:W-:Y:S05]  /*0fa0*/  @P2 BRA `(.L_x_41) ;  /* 0x0000000000202947 */ /* 0x000fea0003800000 */
[----:B-1-34-:R-:W1:Y:S02]  /*0fb0*/  LDS R2, [UR55+0x34] ;  /* 0x00003437ff027984 */ /* 0x01ae640008000800 */
[----:B-1----:R-:W-:-:S05]  /*0fc0*/  LOP3.LUT R2, R2, 0x38, RZ, 0xb8, !PT ;  /* 0x0000003802027812 */ /* 0x002fca00078eb8ff */
[----:B------:R1:W-:Y:S01]  /*0fd0*/  STS [UR55+0x34], R2 ;  /* 0x00003402ff007988 */ /* 0x0003e20008000837 */
[----:B------:R-:W-:Y:S05]  /*0fe0*/  @P2 BRA `(.L_x_42) ;  /* 0x0000000000202947 */ /* 0x000fea0003800000 */
[----:B-1----:R-:W1:Y:S01]  /*0ff0*/  LDS R2, [UR55+0x8] ;  /* 0x00000837ff027984 */ /* 0x002e620008000800 */
[----:B------:R-:W-:-:S05]  /*1000*/  IMAD.MOV.U32 R3, RZ, RZ, 0x780 ;  /* 0x00000780ff037424 */ /* 0x000fca00078e00ff */
[----:B-1----:R-:W-:-:S05]  /*1010*/  LOP3.LUT R2, R2, 0x300, R3, 0xd8, !PT ;  /* 0x0000030002027812 */ /* 0x002fca00078ed803 */
[----:B------:R1:W-:Y:S02]  /*1020*/  STS [UR55+0x8], R2 ;  /* 0x00000802ff007988 */ /* 0x0003e40008000837 */
.L_x_41:
[----:B------:R-:W-:Y:S05]  /*1030*/  @P2 BRA `(.L_x_43) ;  /* 0x0000000000282947 */ /* 0x000fea0003800000 */
[----:B-1-34-:R-:W1:Y:S02]  /*1040*/  LDS R2, [UR55+0x8] ;  /* 0x00000837ff027984 */ /* 0x01ae640008000800 */
[----:B-1----:R-:W-:-:S05]  /*1050*/  LOP3.LUT R2, R2, 0x1800, RZ, 0xb8, !PT ;  /* 0x0000180002027812 */ /* 0x002fca00078eb8ff */
[----:B------:R3:W-:Y:S02]  /*1060*/  STS [UR55+0x8], R2 ;  /* 0x00000802ff007988 */ /* 0x0007e40008000837 */
.L_x_42:
[----:B------:R-:W-:Y:S05]  /*1070*/  @P2 BREAK B4 ;  /* 0x0000000000042942 */ /* 0x000fea0003800000 */
[----:B------:R-:W-:Y:S05]  /*1080*/  @P2 BRA `(.L_x_44) ;  /* 0x0000000000242947 */ /* 0x000fea0003800000 */
[----:B-1-3--:R-:W1:Y:S01]  /*1090*/  LDS R2, [UR55+0x8] ;  /* 0x00000837ff027984 */ /* 0x00ae620008000800 */
[----:B------:R-:W-:-:S05]  /*10a0*/  IMAD.MOV.U32 R3, RZ, RZ, 0x6000 ;  /* 0x00006000ff037424 */ /* 0x000fca00078e00ff */
[----:B-1----:R-:W-:-:S04]  /*10b0*/  LOP3.LUT R2, R2, 0x6000, R3, 0xd8, !PT ;  /* 0x0000600002027812 */ /* 0x002fc800078ed803 */
[----:B------:R-:W-:-:S05]  /*10c0*/  LOP3.LUT R2, R2, 0x400000, RZ, 0xb8, !PT ;  /* 0x0040000002027812 */ /* 0x000fca00078eb8ff */
[----:B------:R1:W-:Y:S02]  /*10d0*/  STS [UR55+0x8], R2 ;  /* 0x00000802ff007988 */ /* 0x0003e40008000837 */
.L_x_43:
[----:B------:R-:W-:Y:S05]  /*10e0*/  BSYNC B4 ;  /* 0x0000000000047941 */ /* 0x000fea0003800000 */
.L_x_40:
[----:B-1-34-:R-:W1:Y:S02]  /*10f0*/  @!P2 LDS R2, [UR55+0x8] ;  /* 0x00000837ff02a984 */ /* 0x01ae640008000800 */
[----:B-1----:R-:W-:-:S05]  /*1100*/  @!P2 LOP3.LUT R2, R2, 0x8000, RZ, 0xb8, !PT ;  /* 0x000080000202a812 */ /* 0x002fca00078eb8ff */
[----:B------:R4:W-:Y:S02]  /*1110*/  @!P2 STS [UR55+0x8], R2 ;  /* 0x00000802ff00a988 */ /* 0x0009e40008000837 */
.L_x_44:
[----:B------:R-:W-:Y:S05]  /*1120*/  BSYNC B3 ;  /* 0x0000000000037941 */ /* 0x000fea0003800000 */
.L_x_39:
[----:B------:R-:W-:Y:S05]  /*1130*/  WARPSYNC.ALL ;  /* 0x0000000000007948 */ /* 0x000fea0003800000 */
[----:B------:R-:W-:Y:S01]  /*1140*/  UIADD3 UR8, UR8, 0x100, URZ ;  /* 0x0000010008087890 */ /* 0x000fe2000fffe03f */
[----:B------:R-:W-:Y:S01]  /*1150*/  ISETP.GE.AND P1, PT, R12, 0x1, PT ;  /* 0x000000010c00780c */ /* 0x000fe20003f26270 */
[----:B------:R-:W-:Y:S01]  /*1160*/  IMAD.MOV.U32 R88, RZ, RZ, RZ ;  /* 0x000000ffff587224 */ /* 0x000fe200078e00ff */
[----:B------:R-:W-:Y:S01]  /*1170*/  SHF.R.U32.HI R8, RZ, 0x5, R0 ;  /* 0x00000005ff087819 */ /* 0x000fe20000011600 */
[----:B------:R-:W-:-:S04]  /*1180*/  UIADD3 UR48, UP0, UR8, UR48, URZ ;  /* 0x0000003008307290 */ /* 0x000fc8000ff1e03f */
[----:B------:R-:W-:Y:S01]  /*1190*/  ULEA.HI.X.SX32 UR49, UR8, UR49, 0x1, UP0 ;  /* 0x0000003108317291 */ /* 0x000fe200080f0e3f */
[----:B------:R-:W-:Y:S11]  /*11a0*/  @P0 BRA `(.L_x_45) ;  /* 0x0000000000280947 */ /* 0x000ff60003800000 */
[----:B-1-34-:R-:W1:Y:S01]  /*11b0*/  S2R R2, SR_LANEID ;  /* 0x0000000000027919 */ /* 0x01ae620000000000 */
[----:B------:R-:W-:Y:S05]  /*11c0*/  WARPSYNC.ALL ;  /* 0x0000000000007948 */ /* 0x000fea0003800000 */
[----:B-1----:R-:W-:-:S05]  /*11d0*/  IMAD.SHL.U32 R6, R2, 0x4, RZ ;  /* 0x0000000402067824 */ /* 0x002fca00078e00ff */
[----:B------:R-:W1:Y:S01]  /*11e0*/  LDS R5, [R6+UR55] ;  /* 0x0000003706057984 */ /* 0x000e620008000800 */
[----:B------:R-:W-:-:S05]  /*11f0*/  IADD3 R2, P3, R6, UR48, RZ ;  /* 0x0000003006027c10 */ /* 0x000fca000ff7e0ff */
[----:B------:R-:W-:-:S05]  /*1200*/  IMAD.X R3, RZ, RZ, UR49, P3 ;  /* 0x00000031ff037e24 */ /* 0x000fca00098e06ff */
[----:B-1----:R1:W3:Y:S01]  /*1210*/  ATOMG.E.EXCH.STRONG.GPU PT, RZ, [R2], R5 ;  /* 0x0000000502ff73a8 */ /* 0x0022e200041ee100 */
[----:B------:R-:W-:-:S04]  /*1220*/  DEPBAR {5,4,3,2,1,0} ;  /* 0x0000003f0000791a */ /* 0x000fc80000000000 */
[----:B------:R1:W-:Y:S01]  /*1230*/  UTMACCTL.IV [UR48] ;  /* 0x00000000300079b9 */ /* 0x0003e20008000000 */
[----:B------:R-:W-:Y:S01]  /*1240*/  NOP ;  /* 0x0000000000007918 */ /* 0x000fe20000000000 */
.L_x_45:
[----:B------:R-:W-:Y:S05]  /*1250*/  @P0 BRA `(.L_x_46) ;  /* 0x00000000000c0947 */ /* 0x000fea0003800000 */
[----:B------:R0:W-:Y:S01]  /*1260*/  UTMACMDFLUSH ;  /* 0x00000000000079b7 */ /* 0x0001e20000000000 */
[----:B------:R-:W-:Y:S05]  /*1270*/  @P0 BRA `(.L_x_46) ;  /* 0x0000000000040947 */ /* 0x000fea0003800000 */
[----:B------:R-:W-:-:S04]  /*1280*/  DEPBAR.LE SB0, 0x0 ;  /* 0x000080000000791a */ /* 0x000fc80000000000 */
.L_x_46:
[----:B------:R-:W-:Y:S05]  /*1290*/  WARPSYNC.ALL ;  /* 0x0000000000007948 */ /* 0x000fea0003800000 */
[----:B---3--:R-:W-:Y:S01]  /*12a0*/  BAR.SYNC.DEFER_BLOCKING 0x0 ;  /* 0x0000000000007b1d */ /* 0x008fe20000010000 */
[----:B------:R-:W-:Y:S01]  /*12b0*/  R2UR UR53, R8 ;  /* 0x00000000083572ca */ /* 0x000fe200000e0000 */
[----:B------:R-:W-:Y:S01]  /*12c0*/  USHF.L.U32 UR54, UR50, 0x7, URZ ;  /* 0x0000000732367899 */ /* 0x000fe2000800063f */
[----:B------:R-:W-:Y:S01]  /*12d0*/  IMAD.MOV.U32 R89, RZ, RZ, RZ ;  /* 0x000000ffff597224 */ /* 0x000fe200078e00ff */
[----:B------:R-:W-:Y:S02]  /*12e0*/  CS2R R90, SRZ ;  /* 0x00000000005a7805 */ /* 0x000fe4000001ff00 */
[----:B------:R-:W-:Y:S01]  /*12f0*/  CS2R R92, SRZ ;  /* 0x00000000005c7805 */ /* 0x000fe2000001ff00 */
[----:B------:R-:W-:Y:S01]  /*1300*/  VOTEU.ALL UP0, P2 ;  /* 0x00000000003f7886 */ /* 0x000fe20001000000 */
[----:B------:R-:W-:Y:S01]  /*1310*/  UMOV UR8, 0x1 ;  /* 0x0000000100087882 */ /* 0x000fe20000000000 */
[----:B------:R-:W-:Y:S01]  /*1320*/  VOTEU.ALL UP1, P2 ;  /* 0x00000000003f7886 */ /* 0x000fe20001020000 */
[----:B------:R-:W-:-:S02]  /*1330*/  CS2R R94, SRZ ;  /* 0x00000000005e7805 */ /* 0x000fc4000001ff00 */
[----:B------:R-:W-:Y:S01]  /*1340*/  CS2R R96, SRZ ;  /* 0x0000000000607805 */ /* 0x000fe2000001ff00 */
[----:B------:R-:W-:-:S04]  /*1350*/  @!UP0 UIADD3 UR10, -UR8, 0x100000, URZ ;  /* 0x00100000080a8890 */ /* 0x000fc8000fffe13f */
[----:B------:R-:W-:Y:S02]  /*1360*/  @!UP0 USHF.L.U32 UR11, UR10, 0xb, URZ ;  /* 0x0000000b0a0b8899 */ /* 0x000fe4000800063f */
[----:B------:R-:W-:Y:S01]  /*1370*/  @!UP0 USHF.L.U32 UR10, UR10, 0x1, URZ ;  /* 0x000000010a0a8899 */ /* 0x000fe2000800063f */
[----:B------:R-:W-:Y:S01]  /*1380*/  CS2R R98, SRZ ;  /* 0x0000000000627805 */ /* 0x000fe2000001ff00 */
[----:B------:R-:W-:-:S04]  /*1390*/  @!UP0 UIADD3 UR8, -UR8, 0x100000, URZ ;  /* 0x0010000008088890 */ /* 0x000fc8000fffe13f */
[----:B------:R-:W-:Y:S02]  /*13a0*/  @!UP0 USHF.L.U32 UR9, UR8, 0xb, URZ ;  /* 0x0000000b08098899 */ /* 0x000fe4000800063f */
[----:B------:R-:W-:Y:S01]  /*13b0*/  @!UP0 USHF.L.U32 UR8, UR8, 0x1, URZ ;  /* 0x0000000108088899 */ /* 0x000fe2000800063f */
[----:B------:R-:W-:Y:S01]  /*13c0*/  CS2R R100, SRZ ;  /* 0x0000000000647805 */ /* 0x000fe2000001ff00 */
[----:B------:R-:W-:Y:S01]  /*13d0*/  VOTEU.ALL UP0, P2 ;  /* 0x00000000003f7886 */ /* 0x000fe20001000000 */
[----:B------:R-:W-:Y:S02]  /*13e0*/  CS2R R102, SRZ ;  /* 0x0000000000667805 */ /* 0x000fe4000001ff00 */
[----:B------:R-:W-:Y:S02]  /*13f0*/  CS2R R104, SRZ ;  /* 0x0000000000687805 */ /* 0x000fe4000001ff00 */
[----:B------:R-:W-:Y:S02]  /*1400*/  CS2R R106, SRZ ;  /* 0x00000000006a7805 */ /* 0x000fe4000001ff00 */
[----:B------:R-:W-:-:S02]  /*1410*/  CS2R R108, SRZ ;  /* 0x00000000006c7805 */ /* 0x000fc4000001ff00 */
[----:B------:R-:W-:Y:S02]  /*1420*/  CS2R R110, SRZ ;  /* 0x00000000006e7805 */ /* 0x000fe4000001ff00 */
[----:B------:R-:W-:Y:S02]  /*1430*/  CS2R R112, SRZ ;  /* 0x0000000000707805 */ /* 0x000fe4000001ff00 */
[----:B------:R-:W-:Y:S02]  /*1440*/  CS2R R114, SRZ ;  /* 0x0000000000727805 */ /* 0x000fe4000001ff00 */
[----:B------:R-:W-:Y:S01]  /*1450*/  CS2R R116, SRZ ;  /* 0x0000000000747805 */ /* 0x000fe2000001ff00 */
[----:B------:R-:W3:Y:S02]  /*1460*/  FENCE.VIEW.ASYNC.S ;  /* 0x00000000000073c6 */ /* 0x000ee40000000000 */
[----:B---3--:R3:W4:Y:S02]  /*1470*/  @!UP0 SYNCS.EXCH.64 URZ, [UR55+0x20000], UR10 ;  /* 0x0200000a373f85b2 */ /* 0x0087240008000100 */
[----:B----4-:R-:W-:Y:S01]  /*1480*/  BAR.SYNC.DEFER_BLOCKING 0x0 ;  /* 0x0000000000007b1d */ /* 0x010fe20000010000 */
[----:B------:R-:W-:-:S02]  /*1490*/  CS2R R118, SRZ ;  /* 0x0000000000767805 */ /* 0x000fc4000001ff00 */
[----:B------:R-:W-:Y:S02]  /*14a0*/  CS2R R120, SRZ ;  /* 0x0000000000787805 */ /* 0x000fe4000001ff00 */
[----:B------:R-:W-:Y:S02]  /*14b0*/  CS2R R122, SRZ ;  /* 0x00000000007a7805 */ /* 0x000fe4000001ff00 */
[----:B------:R-:W-:Y:S02]  /*14c0*/  CS2R R124, SRZ ;  /* 0x00000000007c7805 */ /* 0x000fe4000001ff00 */
[----:B------:R-:W-:Y:S02]  /*14d0*/  CS2R R126, SRZ ;  /* 0x00000000007e7805 */ /* 0x000fe4000001ff00 */
[----:B------:R-:W-:Y:S02]  /*14e0*/  CS2R R128, SRZ ;  /* 0x0000000000807805 */ /* 0x000fe4000001ff00 */
[----:B------:R-:W-:-:S02]  /*14f0*/  CS2R R130, SRZ ;  /* 0x0000000000827805 */ /* 0x000fc4000001ff00 */
[----:B------:R-:W-:Y:S02]  /*1500*/  CS2R R132, SRZ ;  /* 0x0000000000847805 */ /* 0x000fe4000001ff00 */
[----:B------:R-:W-:Y:S02]  /*1510*/  CS2R R134, SRZ ;  /* 0x0000000000867805 */ /* 0x000fe4000001ff00 */
[----:B------:R-:W-:Y:S01]  /*1520*/  CS2R R136, SRZ ;  /* 0x0000000000887805 */ /* 0x000fe2000001ff00 */
[----:B---3--:R-:W-:Y:S01]  /*1530*/  USHF.L.U32 UR11, UR51, 0x7, URZ ;  /* 0x00000007330b7899 */ /* 0x008fe2000800063f */
[----:B------:R-:W-:Y:S02]  /*1540*/  CS2R R138, SRZ ;  /* 0x00000000008a7805 */ /* 0x000fe4000001ff00 */
[----:B------:R-:W-:Y:S02]  /*1550*/  CS2R R140, SRZ ;  /* 0x00000000008c7805 */ /* 0x000fe4000001ff00 */
        /* <DEDUP_REMOVED lines=10> */
[----:B------:R3:W4:Y:S01]  /*1600*/  @!UP1 SYNCS.EXCH.64 URZ, [UR55+0x20008], UR8 ;  /* 0x02000808373f95b2 */ /* 0x0007220008000100 */
        /* <DEDUP_REMOVED lines=26> */
[----:B------:R-:W-:Y:S01]  /*17b0*/  CS2R R86, SRZ ;  /* 0x0000000000567805 */ /* 0x000fe2000001ff00 */
[----:B----4-:R-:W-:Y:S06]  /*17c0*/  @!P1 BRA `(.L_x_47) ;  /* 0x00000008008c9947 */ /* 0x010fec0003800000 */
        /* <DEDUP_REMOVED lines=64> */
[----:B------:R-:W-:Y:S01]  /*1bd0*/  UMOV UR52, URZ ;  /* 0x0000003f00347c82 */ /* 0x000fe20008000000 */
[----:B------:R-:W-:-:S05]  /*1be0*/  UMOV UR15, URZ ;  /* 0x0000003f000f7c82 */ /* 0x000fca0008000000 */
.L_x_49:
[----:B------:R-:W-:Y:S01]  /*1bf0*/  BAR.SYNC.DEFER_BLOCKING 0x0 ;  /* 0x0000000000007b1d */ /* 0x000fe20000010000 */
[----:B------:R-:W-:Y:S01]  /*1c00*/  ULEA UR22, UR52, UR55, 0x3 ;  /* 0x0000003734167291 */ /* 0x000fe2000f8e183f */
[----:B-1----:R-:W-:Y:S01]  /*1c10*/  @!P2 IMAD.MOV.U32 R2, RZ, RZ, 0x10000 ;  /* 0x00010000ff02a424 */ /* 0x002fe200078e00ff */
[----:B------:R-:W-:Y:S01]  /*1c20*/  ELECT P0, URZ, PT ;  /* 0x00000000003f782f */ /* 0x000fe20003800000 */
[----:B------:R-:W-:-:S03]  /*1c30*/  ULEA UR20, UR52, UR55, 0xf ;  /* 0x0000003734147291 */ /* 0x000fc6000f8e783f */
[----:B------:R-:W-:Y:S01]  /*1c40*/  ISETP.LT.U32.AND P0, PT, R4, 0x40, P0 ;  /* 0x000000400400780c */ /* 0x000fe20000701070 */
[----:B------:R-:W-:Y:S01]  /*1c50*/  ULOP3.LUT UR14, UR53, 0x1, URZ, 0xc0, !UPT ;  /* 0x00000001350e7892 */ /* 0x000fe2000f8ec03f */
[----:B------:R-:W-:-:S03]  /*1c60*/  ELECT P1, URZ, PT ;  /* 0x00000000003f782f */ /* 0x000fc60003820000 */
[----:B---3--:R-:W-:Y:S02]  /*1c70*/  ULEA UR8, UR14, UR20, 0xe ;  /* 0x000000140e087291 */ /* 0x008fe4000f8e703f */
[----:B------:R-:W-:Y:S01]  /*1c80*/  ULEA UR10, UR14, UR15, 0x6 ;  /* 0x0000000f0e0a7291 */ /* 0x000fe2000f8e303f */
[----:B------:R-:W-:Y:S01]  /*1c90*/  ISETP.LT.U32.AND P1, PT, R4, 0x40, P1 ;  /* 0x000000400400780c */ /* 0x000fe20000f21070 */
[----:B------:R-:W-:Y:S02]  /*1ca0*/  ULEA UR14, UR14, UR54, 0x6 ;  /* 0x000000360e0e7291 */ /* 0x000fe4000f8e303f */
[----:B------:R-:W-:Y:S02]  /*1cb0*/  UIADD3 UR21, UR20, 0x10000, URZ ;  /* 0x0001000014157890 */ /* 0x000fe4000fffe03f */
[----:B------:R-:W-:Y:S01]  /*1cc0*/  VOTEU.ANY UP0, P0 ;  /* 0x00000000003f7886 */ /* 0x000fe20000000100 */
[----:B------:R-:W-:Y:S01]  /*1cd0*/  VOTEU.ANY UP2, P0 ;  /* 0x00000000003f7886 */ /* 0x000fe20000040100 */
[----:B------:R-:W-:Y:S01]  /*1ce0*/  USHF.R.U32.HI UR21, URZ, 0x4, UR21 ;  /* 0x000000043f157899 */ /* 0x000fe20008011615 */
[----:B------:R1:W-:Y:S01]  /*1cf0*/  @!P2 SYNCS.ARRIVE.TRANS64 RZ, [UR22+0x20000], R2 ;  /* 0x02000002ffffa9a7 */ /* 0x0003e20008000016 */
[----:B------:R3:W-:Y:S06]  /*1d00*/  MEMBAR.ALL.CTA ;  /* 0x0000000000007992 */ /* 0x0007ec0000008000 */
[----:B---3--:R-:W3:Y:S01]  /*1d10*/  FENCE.VIEW.ASYNC.S ;  /* 0x00000000000073c6 */ /* 0x008ee20000000000 */
[----:B------:R-:W-:Y:S01]  /*1d20*/  @UP0 UIADD3 UR9, UR22, 0x20000, URZ ;  /* 0x0002000016090890 */ /* 0x000fe2000fffe03f */
[----:B------:R-:W-:Y:S01]  /*1d30*/  @UP0 UMOV UR16, UR4 ;  /* 0x0000000400100c82 */ /* 0x000fe20008000000 */
[----:B------:R-:W-:Y:S01]  /*1d40*/  @UP0 UMOV UR17, UR5 ;  /* 0x0000000500110c82 */ /* 0x000fe20008000000 */
[----:B---3--:R-:W-:Y:S01]  /*1d50*/  VOTEU.ANY UP1, P1 ;  /* 0x00000000003f7886 */ /* 0x008fe20000820100 */
[----:B------:R-:W-:Y:S01]  /*1d60*/  VOTEU.ANY UP3, P1 ;  /* 0x00000000003f7886 */ /* 0x000fe20000860100 */
[----:B-1----:R-:W-:Y:S01]  /*1d70*/  SHF.L.U32 R2, R7, 0x1f, RZ ;  /* 0x0000001f07027819 */ /* 0x002fe200000006ff */
[----:B------:R-:W-:-:S02]  /*1d80*/  USHF.R.U32.HI UR44, URZ, 0x4, UR20 ;  /* 0x000000043f2c7899 */ /* 0x000fc40008011614 */
[----:B------:R-:W-:Y:S02]  /*1d90*/  @UP1 UIADD3 UR12, UR8, 0x10000, URZ ;  /* 0x00010000080c1890 */ /* 0x000fe4000fffe03f */
[----:B------:R-:W-:Y:S01]  /*1da0*/  @UP1 UIADD3 UR13, UR22, 0x20000, URZ ;  /* 0x00020000160d1890 */ /* 0x000fe2000fffe03f */
[----:B------:R-:W-:Y:S01]  /*1db0*/  @UP1 UMOV UR18, UR6 ;  /* 0x0000000600121c82 */ /* 0x000fe20008000000 */
[----:B------:R-:W-:Y:S01]  /*1dc0*/  @UP1 UMOV UR19, UR7 ;  /* 0x0000000700131c82 */ /* 0x000fe20008000000 */
[----:B------:R-:W-:Y:S02]  /*1dd0*/  USGXT.U32 UR20, UR21, 0xe ;  /* 0x0000000e1514789a */ /* 0x000fe40008000000 */
[----:B------:R-:W-:Y:S02]  /*1de0*/  USGXT.U32 UR44, UR44, 0xe ;  /* 0x0000000e2c2c789a */ /* 0x000fe40008000000 */
[----:B------:R-:W-:Y:S01]  /*1df0*/  ULOP3.LUT UR46, UR20, 0x4000000, URZ, 0xfc, !UPT ;  /* 0x04000000142e7892 */ /* 0x000fe2000f8efc3f */
[----:B------:R-:W-:Y:S01]  /*1e00*/  UMOV UR45, 0x40000040 ;  /* 0x40000040002d7882 */ /* 0x000fe20000000000 */
[----:B------:R-:W-:Y:S01]  /*1e10*/  UMOV UR47, 0x40000040 ;  /* 0x40000040002f7882 */ /* 0x000fe20000000000 */
[----:B------:R-:W-:Y:S06]  /*1e20*/  BAR.SYNC.DEFER_BLOCKING 0x0 ;  /* 0x0000000000007b1d */ /* 0x000fec0000010000 */
[----:B------:R1:W-:Y:S02]  /*1e30*/  @UP2 UTMALDG.2D [UR8], [UR16] ;  /* 0x00000008100025b4 */ /* 0x0003e40008008000 */
[----:B------:R-:W-:Y:S06]  /*1e40*/  BAR.SYNC.DEFER_BLOCKING 0x0 ;  /* 0x0000000000007b1d */ /* 0x000fec0000010000 */
[----:B------:R1:W-:Y:S02]  /*1e50*/  @UP3 UTMALDG.2D [UR12], [UR18] ;  /* 0x0000000c120035b4 */ /* 0x0003e40008008000 */
[----:B------:R-:W-:Y:S06]  /*1e60*/  BAR.SYNC.DEFER_BLOCKING 0x0 ;  /* 0x0000000000007b1d */ /* 0x000fec0000010000 */
[----:B------:R-:W3:Y:S02]  /*1e70*/  SYNCS.PHASECHK.TRANS64.TRYWAIT P0, [UR22+0x20000], R2 ;  /* 0x02000002ff0075a7 */ /* 0x000ee40008000156 */
[----:B-1-3--:R-:W-:Y:S05]  /*1e80*/  @!P0 BRA `(.L_x_48) ;  /* 0x0000000800b08947 */ /* 0x00afea0003800000 */
.L_x_50:
[----:B------:R-:W-:Y:S02]  /*1e90*/  WARPGROUP.DEPBAR.LE gsb0, 0x0 ;  /* 0x00008000000079c5 */ /* 0x000fe40000010000 */
[----:B------:R-:W-:Y:S01]  /*1ea0*/  WARPGROUP.ARRIVE ;  /* 0x00000000000079c5 */ /* 0x000fe20000000000 */
[----:B------:R-:W-:Y:S01]  /*1eb0*/  UIADD3 UR40, UP0, UR44, 0x2, URZ ;  /* 0x000000022c287890 */ /* 0x000fe2000ff1e03f */
[----:B------:R-:W1:Y:S01]  /*1ec0*/  LDC R2, c[0x0][0x230] ;  /* 0x00008c00ff027b82 */ /* 0x000e620000000800 */
[----:B------:R-:W-:Y:S01]  /*1ed0*/  UIADD3 UR42, UP1, UR20, 0x4000080, URZ ;  /* 0x04000080142a7890 */ /* 0x000fe2000ff3e03f */
[----:B------:R-:W-:Y:S02]  /*1ee0*/  UMOV UR8, URZ ;  /* 0x0000003f00087c82 */ /* 0x000fe40008000000 */
[----:B------:R-:W-:Y:S01]  /*1ef0*/  HGMMA.64x128x16.F32 R88, gdesc[UR44].tnspB, R88 ;  /* 0x41e000002c5879f0 */ /* 0x000fe20008700858 */
[----:B------:R-:W-:Y:S01]  /*1f00*/  UMOV UR9, URZ ;  /* 0x0000003f00097c82 */ /* 0x000fe20008000000 */
[----:B------:R-:W-:-:S02]  /*1f10*/  UIADD3.X UR41, UR8, 0x40000040, URZ, UP0, !UPT ;  /* 0x4000004008297890 */ /* 0x000fc400087fe43f */
[----:B------:R-:W-:Y:S02]  /*1f20*/  UIADD3.X UR43, UR9, 0x40000040, URZ, UP1, !UPT ;  /* 0x40000040092b7890 */ /* 0x000fe40008ffe43f */
[----:B------:R-:W-:Y:S02]  /*1f30*/  UIADD3.64 UR36, UR40, 0x2, URZ ;  /* 0x0000000228247897 */ /* 0x000fe4000fffe03f */
[----:B------:R-:W-:Y:S02]  /*1f40*/  UIADD3.64 UR38, UR42, 0x80, URZ ;  /* 0x000000802a267897 */ /* 0x000fe4000fffe03f */
[----:B------:R-:W-:Y:S02]  /*1f50*/  UIADD3.64 UR32, UR40, 0x4, URZ ;  /* 0x0000000428207897 */ /* 0x000fe4000fffe03f */
[----:B------:R-:W-:Y:S02]  /*1f60*/  UIADD3.64 UR34, UR42, 0x100, URZ ;  /* 0x000001002a227897 */ /* 0x000fe4000fffe03f */
[----:B------:R-:W-:-:S02]  /*1f70*/  UIADD3.64 UR28, UR40, 0x3fe, URZ ;  /* 0x000003fe281c7897 */ /* 0x000fc4000fffe03f */
[----:B------:R-:W-:Y:S02]  /*1f80*/  UIADD3.64 UR30, UR42, 0x180, URZ ;  /* 0x000001802a1e7897 */ /* 0x000fe4000fffe03f */
[----:B------:R-:W-:Y:S02]  /*1f90*/  UIADD3.64 UR24, UR40, 0x400, URZ ;  /* 0x0000040028187897 */ /* 0x000fe4000fffe03f */
[----:B------:R-:W-:Y:S02]  /*1fa0*/  UIADD3.64 UR26, UR42, 0x200, URZ ;  /* 0x000002002a1a7897 */ /* 0x000fe4000fffe03f */
[----:B------:R-:W-:Y:S02]  /*1fb0*/  UIADD3.64 UR20, UR40, 0x402, URZ ;  /* 0x0000040228147897 */ /* 0x000fe4000fffe03f */
[----:B------:R-:W-:Y:S02]  /*1fc0*/  UIADD3.64 UR22, UR42, 0x280, URZ ;  /* 0x000002802a167897 */ /* 0x000fe4000fffe03f */
[----:B------:R-:W-:-:S02]  /*1fd0*/  UIADD3.64 UR16, UR40, 0x404, URZ ;  /* 0x0000040428107897 */ /* 0x000fc4000fffe03f */
[----:B------:R-:W-:Y:S02]  /*1fe0*/  UIADD3.64 UR18, UR42, 0x300, URZ ;  /* 0x000003002a127897 */ /* 0x000fe4000fffe03f */
[----:B------:R-:W-:Y:S02]  /*1ff0*/  UIADD3.64 UR44, UR40, 0x1fe, URZ ;  /* 0x000001fe282c7897 */ /* 0x000fe4000fffe03f */
[----:B------:R-:W-:Y:S02]  /*2000*/  UIADD3 UR15, UR15, 0x80, URZ ;  /* 0x000000800f0f7890 */ /* 0x000fe4000fffe03f */
[----:B------:R-:W-:-:S04]  /*2010*/  UIADD3 UR52, UR52, 0x1, URZ ;  /* 0x0000000134347890 */ /* 0x000fc8000fffe03f */
[----:B-1----:R-:W-:Y:S01]  /*2020*/  ISETP.LE.AND P0, PT, R2, UR15, PT ;  /* 0x0000000f02007c0c */ /* 0x002fe2000bf03270 */
[----:B------:R-:W-:-:S04]  /*2030*/  UISETP.NE.U32.AND UP0, UPT, UR52, 0x2, UPT ;  /* 0x000000023400788c */ /* 0x000fc8000bf05070 */
[----:B------:R-:W-:Y:S02]  /*2040*/  USEL UR8, URZ, 0x1, UP0 ;  /* 0x000000013f087887 */ /* 0x000fe40008000000 */
[----:B------:R-:W-:-:S04]  /*2050*/  USEL UR52, UR52, URZ, UP0 ;  /* 0x0000003f34347287 */ /* 0x000fc80008000000 */
[----:B------:R-:W-:Y:S01]  /*2060*/  LOP3.LUT R7, R7, UR8, RZ, 0x3c, !PT ;  /* 0x0000000807077c12 */ /* 0x000fe2000f8e3cff */
[----:B------:R-:W-:-:S12]  /*2070*/  HGMMA.64x128x16.F32 R88, gdesc[UR40].tnspB, R88 ;  /* 0x41e00000285879f0 */ /* 0x000fd80008700858 */
[----:B------:R-:W-:Y:S01]  /*2080*/  HGMMA.64x128x16.F32 R88, gdesc[UR36].tnspB, R88 ;  /* 0x41e00000245879f0 */ /* 0x000fe20008700858 */
[----:B------:R-:W-:-:S11]  /*2090*/  UIADD3.64 UR36, UR40, 0x202, URZ ;  /* 0x0000020228247897 */ /* 0x000fd6000fffe03f */
        /* <DEDUP_REMOVED lines=11> */
[----:B------:R-:W-:Y:S01]  /*2150*/  UIADD3.64 UR44, UR40, 0x200, URZ ;  /* 0x00000200282c7897 */ /* 0x000fe2000fffe03f */
[----:B------:R-:W-:Y:S01]  /*2160*/  UMOV UR46, UR42 ;  /* 0x0000002a002e7c82 */ /* 0x000fe20008000000 */
[----:B------:R-:W-:-:S09]  /*2170*/  UMOV UR47, UR43 ;  /* 0x0000002b002f7c82 */ /* 0x000fd20008000000 */
[----:B------:R-:W-:-:S12]  /*2180*/  HGMMA.64x128x16.F32 R24, gdesc[UR44].tnspB, R24 ;  /* 0x41e000002c1879f0 */ /* 0x000fd80008700818 */
[----:B------:R-:W-:-:S12]  /*2190*/  HGMMA.64x128x16.F32 R24, gdesc[UR36].tnspB, R24 ;  /* 0x41e00000241879f0 */ /* 0x000fd80008700818 */
[----:B------:R-:W-:-:S12]  /*21a0*/  HGMMA.64x128x16.F32 R24, gdesc[UR32].tnspB, R24 ;  /* 0x41e00000201879f0 */ /* 0x000fd80008700818 */
[----:B------:R-:W-:-:S12]  /*21b0*/  HGMMA.64x128x16.F32 R24, gdesc[UR28].tnspB, R24 ;  /* 0x41e000001c1879f0 */ /* 0x000fd80008700818 */
[----:B------:R-:W-:-:S12]  /*21c0*/  HGMMA.64x128x16.F32 R24, gdesc[UR24].tnspB, R24 ;  /* 0x41e00000181879f0 */ /* 0x000fd80008700818 */
[----:B------:R-:W-:-:S12]  /*21d0*/  HGMMA.64x128x16.F32 R24, gdesc[UR20].tnspB, R24 ;  /* 0x41e00000141879f0 */ /* 0x000fd80008700818 */
[----:B------:R-:W-:Y:S01]  /*21e0*/  HGMMA.64x128x16.F32 R24, gdesc[UR16].tnspB, R24, gsb0 ;  /* 0x41e00000101879f0 */ /* 0x000fe20008000818 */
[----:B------:R-:W-:Y:S05]  /*21f0*/  @!P0 BRA `(.L_x_49) ;  /* 0xfffffff8007c8947 */ /* 0x000fea000383ffff */
.L_x_47:
[----:B------:R-:W-:Y:S02]  /*2200*/  WARPGROUP.DEPBAR.LE gsb0, 0x0 ;  /* 0x00008000000079c5 */ /* 0x000fe40000010000 */
[----:B------:R-:W-:Y:S01]  /*2210*/  BAR.SYNC.DEFER_BLOCKING 0x0 ;  /* 0x0000000000007b1d */ /* 0x000fe20000010000 */
[C---:B-1----:R-:W-:Y:S01]  /*2220*/  IMAD.SHL.U32 R2, R0.reuse, 0x80, RZ ;  /* 0x0000008000027824 */ /* 0x042fe200078e00ff */
[----:B------:R-:W-:Y:S01]  /*2230*/  F2FP.F16.F32.PACK_AB R88, R89, R88 ;  /* 0x000000585958723e */ /* 0x000fe200000000ff */
[----:B------:R-:W-:Y:S01]  /*2240*/  IMAD.SHL.U32 R3, R0, 0x10, RZ ;  /* 0x0000001000037824 */ /* 0x000fe200078e00ff */
[----:B------:R-:W-:Y:S02]  /*2250*/  ELECT P0, URZ, PT ;  /* 0x00000000003f782f */ /* 0x000fe40003800000 */
[----:B------:R-:W-:Y:S01]  /*2260*/  F2FP.F16.F32.PACK_AB R89, R91, R90 ;  /* 0x0000005a5b59723e */ /* 0x000fe200000000ff */
[----:B------:R-:W-:Y:S01]  /*2270*/  ULOP3.LUT UR53, UR53, 0x1, URZ, 0xc0, !UPT ;  /* 0x0000000135357892 */ /* 0x000fe2000f8ec03f */
[----:B------:R-:W-:-:S02]  /*2280*/  LOP3.LUT R2, R2, 0x780, RZ, 0xc0, !PT ;  /* 0x0000078002027812 */ /* 0x000fc400078ec0ff */
[----:B------:R-:W-:Y:S01]  /*2290*/  F2FP.F16.F32.PACK_AB R120, R121, R120 ;  /* 0x000000787978723e */ /* 0x000fe200000000ff */
[----:B------:R-:W-:Y:S01]  /*22a0*/  ULEA UR52, UR53, UR55, 0xe ;  /* 0x0000003735347291 */ /* 0x000fe2000f8e703f */
[----:B------:R-:W-:Y:S01]  /*22b0*/  LOP3.LUT R3, R2, 0x70, R3, 0xf8, !PT ;  /* 0x0000007002037812 */ /* 0x000fe200078ef803 */
[----:B------:R-:W-:Y:S01]  /*22c0*/  ULEA UR53, UR53, UR54, 0x6 ;  /* 0x0000003635357291 */ /* 0x000fe2000f8e303f */
[----:B------:R-:W-:Y:S02]  /*22d0*/  F2FP.F16.F32.PACK_AB R90, R93, R92 ;  /* 0x0000005c5d5a723e */ /* 0x000fe400000000ff */
[----:B------:R-:W-:Y:S01]  /*22e0*/  LOP3.LUT R3, R3, 0x10, R0, 0x78, !PT ;  /* 0x0000001003037812 */ /* 0x000fe200078e7800 */
[----:B------:R-:W-:Y:S01]  /*22f0*/  IMAD.SHL.U32 R0, R0, 0x40, RZ ;  /* 0x0000004000007824 */ /* 0x000fe200078e00ff */
[----:B------:R-:W-:Y:S01]  /*2300*/  F2FP.F16.F32.PACK_AB R91, R95, R94 ;  /* 0x0000005e5f5b723e */ /* 0x000fe200000000ff */
[----:B------:R-:W-:Y:S01]  /*2310*/  UMOV UR54, UR11 ;  /* 0x0000000b00367c82 */ /* 0x000fe20008000000 */
[----:B------:R-:W-:-:S02]  /*2320*/  F2FP.F16.F32.PACK_AB R121, R123, R122 ;  /* 0x0000007a7b79723e */ /* 0x000fc400000000ff */
[----:B------:R-:W-:Y:S02]  /*2330*/  LOP3.LUT R0, R3, 0x1800, R0, 0xf8, !PT ;  /* 0x0000180003007812 */ /* 0x000fe400078ef800 */
[----:B------:R-:W-:Y:S01]  /*2340*/  F2FP.F16.F32.PACK_AB R24, R25, R24 ;  /* 0x000000181918723e */ /* 0x000fe200000000ff */
[----:B------:R-:W1:Y:S02]  /*2350*/  @!P2 SYNCS.CCTL.IV [UR55+0x20000] ;  /* 0x02000000ff00a9b1 */ /* 0x000e640008000037 */
[----:B-1----:R-:W-:Y:S01]  /*2360*/  BAR.SYNC.DEFER_BLOCKING 0x0 ;  /* 0x0000000000007b1d */ /* 0x002fe20000010000 */
[C---:B------:R-:W-:Y:S01]  /*2370*/  LOP3.LUT R3, R0.reuse, 0x20, RZ, 0x3c, !PT ;  /* 0x0000002000037812 */ /* 0x040fe200078e3cff */
[----:B------:R-:W-:Y:S01]  /*2380*/  VIADD R2, R0, UR55 ;  /* 0x0000003700027c36 */ /* 0x000fe20008000000 */
[----:B------:R-:W-:Y:S02]  /*2390*/  F2FP.F16.F32.PACK_AB R122, R125, R124 ;  /* 0x0000007c7d7a723e */ /* 0x000fe400000000ff */
[----:B------:R-:W-:Y:S01]  /*23a0*/  F2FP.F16.F32.PACK_AB R123, R127, R126 ;  /* 0x0000007e7f7b723e */ /* 0x000fe200000000ff */
[----:B------:R-:W-:Y:S01]  /*23b0*/  VIADD R3, R3, UR55 ;  /* 0x0000003703037c36 */ /* 0x000fe20008000000 */
[----:B------:R-:W-:-:S02]  /*23c0*/  F2FP.F16.F32.PACK_AB R25, R27, R26 ;  /* 0x0000001a1b19723e */ /* 0x000fc400000000ff */
[----:B------:R-:W-:Y:S02]  /*23d0*/  F2FP.F16.F32.PACK_AB R56, R57, R56 ;  /* 0x000000383938723e */ /* 0x000fe400000000ff */
[----:B------:R-:W-:Y:S02]  /*23e0*/  F2FP.F16.F32.PACK_AB R96, R97, R96 ;  /* 0x000000606160723e */ /* 0x000fe400000000ff */
[----:B------:R-:W-:Y:S02]  /*23f0*/  F2FP.F16.F32.PACK_AB R26, R29, R28 ;  /* 0x0000001c1d1a723e */ /* 0x000fe400000000ff */
[----:B------:R-:W-:Y:S02]  /*2400*/  F2FP.F16.F32.PACK_AB R27, R31, R30 ;  /* 0x0000001e1f1b723e */ /* 0x000fe400000000ff */
[----:B------:R-:W-:Y:S02]  /*2410*/  F2FP.F16.F32.PACK_AB R57, R59, R58 ;  /* 0x0000003a3b39723e */ /* 0x000fe400000000ff */
[----:B------:R-:W-:-:S02]  /*2420*/  ISETP.LT.U32.AND P0, PT, R4, 0x40, P0 ;  /* 0x000000400400780c */ /* 0x000fc40000701070 */
[----:B------:R-:W-:Y:S02]  /*2430*/  F2FP.F16.F32.PACK_AB R97, R99, R98 ;  /* 0x000000626361723e */ /* 0x000fe400000000ff */
[----:B------:R-:W-:Y:S01]  /*2440*/  F2FP.F16.F32.PACK_AB R128, R129, R128 ;  /* 0x000000808180723e */ /* 0x000fe200000000ff */
[----:B------:R-:W1:Y:S01]  /*2450*/  @!P2 SYNCS.CCTL.IV [UR55+0x20008] ;  /* 0x02000800ff00a9b1 */ /* 0x000e620008000037 */
[----:B------:R-:W-:Y:S01]  /*2460*/  F2FP.F16.F32.PACK_AB R58, R61, R60 ;  /* 0x0000003c3d3a723e */ /* 0x000fe200000000ff */
[----:B-1----:R-:W-:Y:S01]  /*2470*/  STSM.16.M88.4 [R2], R88 ;  /* 0x0000005802007844 */ /* 0x002fe20000000200 */
[----:B------:R-:W-:Y:S02]  /*2480*/  F2FP.F16.F32.PACK_AB R59, R63, R62 ;  /* 0x0000003e3f3b723e */ /* 0x000fe400000000ff */
[----:B------:R-:W-:Y:S01]  /*2490*/  LOP3.LUT R4, R0, 0x40, RZ, 0x3c, !PT ;  /* 0x0000004000047812 */ /* 0x000fe200078e3cff */
[----:B------:R-:W-:Y:S01]  /*24a0*/  STSM.16.M88.4 [R2+0x4000], R120 ;  /* 0x0040007802007844 */ /* 0x000fe20000000200 */
[----:B------:R-:W-:Y:S01]  /*24b0*/  F2FP.F16.F32.PACK_AB R98, R101, R100 ;  /* 0x000000646562723e */ /* 0x000fe200000000ff */
[----:B------:R-:W-:Y:S01]  /*24c0*/  VOTEU.ANY UP0, P0 ;  /* 0x00000000003f7886 */ /* 0x000fe20000000100 */
[----:B------:R-:W-:Y:S01]  /*24d0*/  F2FP.F16.F32.PACK_AB R99, R103, R102 ;  /* 0x000000666763723e */ /* 0x000fe200000000ff */
[----:B------:R-:W-:Y:S01]  /*24e0*/  STSM.16.M88.4 [R2+0x2000], R24 ;  /* 0x0020001802007844 */ /* 0x000fe20000000200 */
[----:B------:R-:W-:Y:S01]  /*24f0*/  F2FP.F16.F32.PACK_AB R129, R131, R130 ;  /* 0x000000828381723e */ /* 0x000fe200000000ff */
[----:B------:R-:W-:Y:S01]  /*2500*/  VIADD R4, R4, UR55 ;  /* 0x0000003704047c36 */ /* 0x000fe20008000000 */
[----:B------:R-:W-:Y:S01]  /*2510*/  F2FP.F16.F32.PACK_AB R32, R33, R32 ;  /* 0x000000202120723e */ /* 0x000fe200000000ff */
[----:B------:R-:W-:Y:S01]  /*2520*/  STSM.16.M88.4 [R2+0x6000], R56 ;  /* 0x0060003802007844 */ /* 0x000fe20000000200 */
[----:B------:R-:W-:Y:S01]  /*2530*/  F2FP.F16.F32.PACK_AB R130, R133, R132 ;  /* 0x000000848582723e */ /* 0x000fe200000000ff */
[----:B------:R-:W-:Y:S01]  /*2540*/  VOTEU.ANY UP1, P0 ;  /* 0x00000000003f7886 */ /* 0x000fe20000020100 */
[----:B------:R-:W-:Y:S01]  /*2550*/  F2FP.F16.F32.PACK_AB R131, R135, R134 ;  /* 0x000000868783723e */ /* 0x000fe200000000ff */
[----:B------:R-:W-:Y:S01]  /*2560*/  STSM.16.M88.4 [R3], R96 ;  /* 0x0000006003007844 */ /* 0x000fe20000000200 */
[----:B------:R-:W-:Y:S01]  /*2570*/  F2FP.F16.F32.PACK_AB R33, R35, R34 ;  /* 0x000000222321723e */ /* 0x000fe200000000ff */
[----:B---3--:R-:W-:Y:S01]  /*2580*/  @UP0 UMOV UR8, UR48 ;  /* 0x0000003000080c82 */ /* 0x008fe20008000000 */
[----:B------:R-:W-:Y:S01]  /*2590*/  F2FP.F16.F32.PACK_AB R64, R65, R64 ;  /* 0x000000404140723e */ /* 0x000fe200000000ff */
[----:B------:R-:W-:Y:S01]  /*25a0*/  STSM.16.M88.4 [R3+0x4000], R128 ;  /* 0x0040008003007844 */ /* 0x000fe20000000200 */
[----:B------:R-:W-:Y:S01]  /*25b0*/  F2FP.F16.F32.PACK_AB R104, R105, R104 ;  /* 0x000000686968723e */ /* 0x000fe200000000ff */
[----:B------:R-:W-:Y:S01]  /*25c0*/  @UP0 UMOV UR9, UR49 ;  /* 0x0000003100090c82 */ /* 0x000fe20008000000 */
[----:B------:R-:W-:-:S02]  /*25d0*/  F2FP.F16.F32.PACK_AB R34, R37, R36 ;  /* 0x000000242522723e */ /* 0x000fc400000000ff */
[----:B------:R-:W-:Y:S02]  /*25e0*/  F2FP.F16.F32.PACK_AB R35, R39, R38 ;  /* 0x000000262723723e */ /* 0x000fe400000000ff */
[----:B------:R-:W-:Y:S02]  /*25f0*/  F2FP.F16.F32.PACK_AB R65, R67, R66 ;  /* 0x000000424341723e */ /* 0x000fe400000000ff */
[----:B------:R-:W-:Y:S01]  /*2600*/  F2FP.F16.F32.PACK_AB R105, R107, R106 ;  /* 0x0000006a6b69723e */ /* 0x000fe200000000ff */
[----:B------:R-:W-:Y:S01]  /*2610*/  STSM.16.M88.4 [R3+0x2000], R32 ;  /* 0x0020002003007844 */ /* 0x000fe20000000200 */
[----:B------:R-:W-:Y:S02]  /*2620*/  F2FP.F16.F32.PACK_AB R136, R137, R136 ;  /* 0x000000888988723e */ /* 0x000fe400000000ff */
[----:B------:R-:W-:Y:S02]  /*2630*/  F2FP.F16.F32.PACK_AB R66, R69, R68 ;  /* 0x000000444542723e */ /* 0x000fe400000000ff */
[----:B------:R-:W-:-:S02]  /*2640*/  F2FP.F16.F32.PACK_AB R67, R71, R70 ;  /* 0x000000464743723e */ /* 0x000fc400000000ff */
[----:B------:R-:W-:Y:S02]  /*2650*/  LOP3.LUT R0, R0, 0x60, RZ, 0x3c, !PT ;  /* 0x0000006000007812 */ /* 0x000fe400078e3cff */
[----:B------:R-:W-:Y:S01]  /*2660*/  F2FP.F16.F32.PACK_AB R106, R109, R108 ;  /* 0x0000006c6d6a723e */ /* 0x000fe200000000ff */
[----:B------:R-:W-:Y:S01]  /*2670*/  STSM.16.M88.4 [R3+0x6000], R64 ;  /* 0x0060004003007844 */ /* 0x000fe20000000200 */
[----:B------:R-:W-:Y:S01]  /*2680*/  F2FP.F16.F32.PACK_AB R107, R111, R110 ;  /* 0x0000006e6f6b723e */ /* 0x000fe200000000ff */
[----:B------:R-:W-:Y:S01]  /*2690*/  VIADD R0, R0, UR55 ;  /* 0x0000003700007c36 */ /* 0x000fe20008000000 */
[----:B------:R-:W-:Y:S02]  /*26a0*/  F2FP.F16.F32.PACK_AB R137, R139, R138 ;  /* 0x0000008a8b89723e */ /* 0x000fe400000000ff */
[----:B------:R-:W-:Y:S01]  /*26b0*/  F2FP.F16.F32.PACK_AB R40, R41, R40 ;  /* 0x000000282928723e */ /* 0x000fe200000000ff */
[----:B------:R-:W-:Y:S01]  /*26c0*/  STSM.16.M88.4 [R4], R104 ;  /* 0x0000006804007844 */ /* 0x000fe20000000200 */
        /* <DEDUP_REMOVED lines=8> */
[----:B------:R-:W-:Y:S02]  /*2750*/  F2FP.F16.F32.PACK_AB R73, R75, R74 ;  /* 0x0000004a4b49723e */ /* 0x000fe400000000ff */
[----:B------:R-:W-:Y:S01]  /*2760*/  F2FP.F16.F32.PACK_AB R113, R115, R114 ;  /* 0x000000727371723e */ /* 0x000fe200000000ff */
[----:B------:R-:W-:Y:S01]  /*2770*/  STSM.16.M88.4 [R4+0x2000], R40 ;  /* 0x0020002804007844 */ /* 0x000fe20000000200 */
[----:B------:R-:W-:Y:S02]  /*2780*/  F2FP.F16.F32.PACK_AB R144, R145, R144 ;  /* 0x000000909190723e */ /* 0x000fe400000000ff */
[----:B------:R-:W-:Y:S02]  /*2790*/  F2FP.F16.F32.PACK_AB R74, R77, R76 ;  /* 0x0000004c4d4a723e */ /* 0x000fe400000000ff */
[----:B------:R-:W-:Y:S02]  /*27a0*/  F2FP.F16.F32.PACK_AB R75, R79, R78 ;  /* 0x0000004e4f4b723e */ /* 0x000fe400000000ff */
[----:B------:R-:W-:-:S02]  /*27b0*/  F2FP.F16.F32.PACK_AB R114, R117, R116 ;  /* 0x000000747572723e */ /* 0x000fc400000000ff */
[----:B------:R-:W-:Y:S01]  /*27c0*/  F2FP.F16.F32.PACK_AB R115, R119, R118 ;  /* 0x000000767773723e */ /* 0x000fe200000000ff */
[----:B------:R-:W-:Y:S01]  /*27d0*/  STSM.16.M88.4 [R4+0x6000], R72 ;  /* 0x0060004804007844 */ /* 0x000fe20000000200 */
[----:B------:R-:W-:Y:S02]  /*27e0*/  F2FP.F16.F32.PACK_AB R145, R147, R146 ;  /* 0x000000929391723e */ /* 0x000fe400000000ff */
[----:B------:R-:W-:Y:S01]  /*27f0*/  F2FP.F16.F32.PACK_AB R48, R49, R48 ;  /* 0x000000303130723e */ /* 0x000fe200000000ff */
[----:B------:R-:W-:Y:S01]  /*2800*/  STSM.16.M88.4 [R0], R112 ;  /* 0x0000007000007844 */ /* 0x000fe20000000200 */
[----:B------:R-:W-:Y:S02]  /*2810*/  F2FP.F16.F32.PACK_AB R146, R149, R148 ;  /* 0x000000949592723e */ /* 0x000fe400000000ff */
[----:B------:R-:W-:Y:S02]  /*2820*/  F2FP.F16.F32.PACK_AB R147, R151, R150 ;  /* 0x000000969793723e */ /* 0x000fe400000000ff */
[----:B------:R-:W-:-:S02]  /*2830*/  F2FP.F16.F32.PACK_AB R49, R51, R50 ;  /* 0x000000323331723e */ /* 0x000fc400000000ff */
[----:B------:R-:W-:Y:S01]  /*2840*/  F2FP.F16.F32.PACK_AB R80, R81, R80 ;  /* 0x000000505150723e */ /* 0x000fe200000000ff */
[----:B------:R-:W-:Y:S01]  /*2850*/  STSM.16.M88.4 [R0+0x4000], R144 ;  /* 0x0040009000007844 */ /* 0x000fe20000000200 */
[----:B------:R-:W-:Y:S02]  /*2860*/  F2FP.F16.F32.PACK_AB R50, R53, R52 ;  /* 0x000000343532723e */ /* 0x000fe400000000ff */
[----:B------:R-:W-:Y:S02]  /*2870*/  F2FP.F16.F32.PACK_AB R51, R55, R54 ;  /* 0x000000363733723e */ /* 0x000fe400000000ff */
[----:B------:R-:W-:Y:S02]  /*2880*/  F2FP.F16.F32.PACK_AB R81, R83, R82 ;  /* 0x000000525351723e */ /* 0x000fe400000000ff */
[----:B------:R-:W-:Y:S01]  /*2890*/  F2FP.F16.F32.PACK_AB R82, R85, R84 ;  /* 0x000000545552723e */ /* 0x000fe200000000ff */
[----:B------:R-:W-:Y:S01]  /*28a0*/  STSM.16.M88.4 [R0+0x2000], R48 ;  /* 0x0020003000007844 */ /* 0x000fe20000000200 */
[----:B------:R-:W-:-:S05]  /*28b0*/  F2FP.F16.F32.PACK_AB R83, R87, R86 ;  /* 0x000000565753723e */ /* 0x000fca00000000ff */
[----:B------:R-:W-:Y:S01]  /*28c0*/  STSM.16.M88.4 [R0+0x6000], R80 ;  /* 0x0060005000007844 */ /* 0x000fe20000000200 */
[----:B------:R1:W-:Y:S06]  /*28d0*/  MEMBAR.ALL.CTA ;  /* 0x0000000000007992 */ /* 0x0003ec0000008000 */
[----:B-1----:R-:W1:Y:S02]  /*28e0*/  FENCE.VIEW.ASYNC.S ;  /* 0x00000000000073c6 */ /* 0x002e640000000000 */
[----:B-1----:R-:W-:Y:S06]  /*28f0*/  BAR.SYNC.DEFER_BLOCKING 0x0 ;  /* 0x0000000000007b1d */ /* 0x002fec0000010000 */
[----:B------:R1:W-:Y:S01]  /*2900*/  @UP1 UTMASTG.2D [UR52], [UR8] ;  /* 0x00000034080013b5 */ /* 0x0003e20008008000 */
[----:B------:R0:W-:Y:S01]  /*2910*/  UTMACMDFLUSH ;  /* 0x00000000000079b7 */ /* 0x0001e20000000000 */
[----:B------:R-:W-:-:S04]  /*2920*/  DEPBAR.LE SB0, 0x0 ;  /* 0x000080000000791a */ /* 0x000fc80000000000 */
[----:B------:R-:W-:Y:S06]  /*2930*/  BAR.SYNC.DEFER_BLOCKING 0x0 ;  /* 0x0000000000007b1d */ /* 0x000fec0000010000 */
[----:B-1----:R-:W-:Y:S05]  /*2940*/  EXIT ;  /* 0x000000000000794d */ /* 0x002fea0003800000 */
.L_x_48:
[----:B------:R-:W1:Y:S02]  /*2950*/  SYNCS.PHASECHK.TRANS64.TRYWAIT P0, [UR22+0x20000], R2 ;  /* 0x02000002ff0075a7 */ /* 0x000e640008000156 */
[----:B-1----:R-:W-:Y:S05]  /*2960*/  @!P0 BRA `(.L_x_48) ;  /* 0xfffffffc00f88947 */ /* 0x002fea000383ffff */
[----:B------:R-:W-:Y:S05]  /*2970*/  BRA `(.L_x_50) ;  /* 0xfffffff400447947 */ /* 0x000fea000383ffff */
.L_x_51:
[----:B------:R-:W-:-:S00]  /*2980*/  BRA `(.L_x_51) ;  /* 0xfffffffc00fc7947 */ /* 0x000fc0000383ffff */
[----:B------:R-:W-:-:S00]  /*2990*/  NOP ;  /* 0x0000000000007918 */ /* 0x000fc00000000000 */
        /* <DEDUP_REMOVED lines=14> */
.L_x_52:


//--------------------- .nv.shared.gluon_wgmma    --------------------------
	.section	.nv.shared.gluon_wgmma,"aw",@nobits
	.sectionflags	@""
	.align	16
	.zero		1024


//--------------------- .nv.shared.reserved.0     --------------------------
	.section	.nv.shared.reserved.0,"aw",@nobits
	.weak		__nv_reservedSMEM_offset_0_alias
	.size		__nv_reservedSMEM_offset_0_alias, 0, 0
	.other		__nv_reservedSMEM_offset_0_alias,@"STO_CUDA_RESERVED_SHARED STV_DEFAULT"
__nv_reservedSMEM_offset_0_alias:
	.zero		0


//--------------------- .nv.constant0.gluon_wgmma --------------------------
	.section	.nv.constant0.gluon_wgmma,"a",@progbits
	.sectionflags	@""
	.align	4
.nv.constant0.gluon_wgmma:
	.zero		608


//--------------------- SYMBOLS --------------------------

	.type		.nv.reservedSmem.offset0,@object
	.size		.nv.reservedSmem.offset0,0x4
